	.target	sm_90a

	.elftype	@"ET_EXEC"


//--------------------- .note.nv.tkinfo           --------------------------
	.section	.note.nv.tkinfo,"",@"SHT_NOTE"
	.sectionflags	@"SHF_NOTE_NV_TKINFO"
	.tkinfo
        /*0018*/ 	.word	0x00000002
        /*0030*/ 	.string	""
        /*0030*/ 	.string	"ptxas"
        /*0030*/ 	.string	"Cuda compilation tools, release 13.0, V13.0.88"
        /*0030*/ 	.string	"Build cuda_13.0.r13.0/compiler.36424714_0"
        /*0030*/ 	.string	"-arch sm_90a -m 64 "



//--------------------- .note.nv.cuinfo           --------------------------
	.section	.note.nv.cuinfo,"",@"SHT_NOTE"
	.sectionflags	@"SHF_NOTE_NV_CUINFO"
        /*0018*/ 	.short	0x0002
        /*001a*/ 	.short	0x005a
        /*001c*/ 	.short	0x0082
	.zero		2


//--------------------- .nv.info                  --------------------------
	.section	.nv.info,"",@"SHT_CUDA_INFO"
	.align	4


	//----- nvinfo : EIATTR_REGCOUNT
	.align		4
        /*0000*/ 	.byte	0x04, 0x2f
        /*0002*/ 	.short	(.L_18 - .L_17)
	.align		4
.L_17:
        /*0004*/ 	.word	index@(_ZN7cutlass13device_kernelINS_4gemm6kernel13GemmUniversalIN4cute5tupleIJiiiiEEENS1_10collective13CollectiveMmaINS1_34MainloopSm90TmaGmmaWarpSpecializedILi4ENS5_IJNS4_1CILi1EEESB_SB_EEENS1_35KernelTmaWarpSpecializedCooperativeEEENS5_IJNSA_ILi128EEENSA_ILi256EEENSA_ILi64EEEEEENS_10bfloat16_tENS5_IJlSB_lEEESJ_SK_NS4_8TiledMMAINS4_8MMA_AtomIJNS4_4SM904GMMA28MMA_64x256x16_F32BF16BF16_SSILNSO_5MajorE0ELSQ_0ELNSO_7ScaleInE1ELSR_1EEEEEENS4_6LayoutINS5_IJNSA_ILi2EEESB_SB_EEENS5_IJSB_NSA_ILi0EEESX_EEEEENS5_IJNS4_10UnderscoreES10_S10_EEEEENS4_13SM90_TMA_LOADENS4_14ComposedLayoutINS4_7SwizzleILi3ELi4ELi3EEENS4_18smem_ptr_flag_bitsILi16EEENSU_INS5_IJNSA_ILi8EEESH_EEENS5_IJSH_SB_EEEEEEEvNS4_8identityES13_S1D_vS1E_EENS_8epilogue10collective18CollectiveEpilogueINS1G_22Sm90TmaWarpSpecializedILi4ELi2ELi16ELb1ELb0EEEJSI_NS5_IJSF_NSA_ILi32EEEEEESJ_SK_SJ_SK_NS1G_6fusion15FusionCallbacksIS1K_NS1N_17LinCombPerRowBiasISJ_fSJ_SJ_fLi8ELNS_15FloatRoundStyleE2EEESI_S1M_JEEES13_NS14_INS15_ILi2ELi4ELi3EEES18_NSU_INS5_IJS19_S1L_EEENS5_IJS1L_SB_EEEEEEENS4_17SM75_U32x4_LDSM_NENS4_14SM90_TMA_STOREES1X_NS4_17SM90_U32x4_STSM_NENS4_9Copy_AtomIJS20_NS_6half_tEEEEvEEEvvEEEEvNT_6ParamsE)
        /*0008*/ 	.word	0x000000a8


	//----- nvinfo : EIATTR_FRAME_SIZE
	.align		4
.L_18:
        /*000c*/ 	.byte	0x04, 0x11
        /*000e*/ 	.short	(.L_20 - .L_19)
	.align		4
.L_19:
        /*0010*/ 	.word	index@(_ZN7cutlass13device_kernelINS_4gemm6kernel13GemmUniversalIN4cute5tupleIJiiiiEEENS1_10collective13CollectiveMmaINS1_34MainloopSm90TmaGmmaWarpSpecializedILi4ENS5_IJNS4_1CILi1EEESB_SB_EEENS1_35KernelTmaWarpSpecializedCooperativeEEENS5_IJNSA_ILi128EEENSA_ILi256EEENSA_ILi64EEEEEENS_10bfloat16_tENS5_IJlSB_lEEESJ_SK_NS4_8TiledMMAINS4_8MMA_AtomIJNS4_4SM904GMMA28MMA_64x256x16_F32BF16BF16_SSILNSO_5MajorE0ELSQ_0ELNSO_7ScaleInE1ELSR_1EEEEEENS4_6LayoutINS5_IJNSA_ILi2EEESB_SB_EEENS5_IJSB_NSA_ILi0EEESX_EEEEENS5_IJNS4_10UnderscoreES10_S10_EEEEENS4_13SM90_TMA_LOADENS4_14ComposedLayoutINS4_7SwizzleILi3ELi4ELi3EEENS4_18smem_ptr_flag_bitsILi16EEENSU_INS5_IJNSA_ILi8EEESH_EEENS5_IJSH_SB_EEEEEEEvNS4_8identityES13_S1D_vS1E_EENS_8epilogue10collective18CollectiveEpilogueINS1G_22Sm90TmaWarpSpecializedILi4ELi2ELi16ELb1ELb0EEEJSI_NS5_IJSF_NSA_ILi32EEEEEESJ_SK_SJ_SK_NS1G_6fusion15FusionCallbacksIS1K_NS1N_17LinCombPerRowBiasISJ_fSJ_SJ_fLi8ELNS_15FloatRoundStyleE2EEESI_S1M_JEEES13_NS14_INS15_ILi2ELi4ELi3EEES18_NSU_INS5_IJS19_S1L_EEENS5_IJS1L_SB_EEEEEEENS4_17SM75_U32x4_LDSM_NENS4_14SM90_TMA_STOREES1X_NS4_17SM90_U32x4_STSM_NENS4_9Copy_AtomIJS20_NS_6half_tEEEEvEEEvvEEEEvNT_6ParamsE)
        /*0014*/ 	.word	0x00000000


	//----- nvinfo : EIATTR_MIN_STACK_SIZE
	.align		4
.L_20:
        /*0018*/ 	.byte	0x04, 0x12
        /*001a*/ 	.short	(.L_22 - .L_21)
	.align		4
.L_21:
        /*001c*/ 	.word	index@(_ZN7cutlass13device_kernelINS_4gemm6kernel13GemmUniversalIN4cute5tupleIJiiiiEEENS1_10collective13CollectiveMmaINS1_34MainloopSm90TmaGmmaWarpSpecializedILi4ENS5_IJNS4_1CILi1EEESB_SB_EEENS1_35KernelTmaWarpSpecializedCooperativeEEENS5_IJNSA_ILi128EEENSA_ILi256EEENSA_ILi64EEEEEENS_10bfloat16_tENS5_IJlSB_lEEESJ_SK_NS4_8TiledMMAINS4_8MMA_AtomIJNS4_4SM904GMMA28MMA_64x256x16_F32BF16BF16_SSILNSO_5MajorE0ELSQ_0ELNSO_7ScaleInE1ELSR_1EEEEEENS4_6LayoutINS5_IJNSA_ILi2EEESB_SB_EEENS5_IJSB_NSA_ILi0EEESX_EEEEENS5_IJNS4_10UnderscoreES10_S10_EEEEENS4_13SM90_TMA_LOADENS4_14ComposedLayoutINS4_7SwizzleILi3ELi4ELi3EEENS4_18smem_ptr_flag_bitsILi16EEENSU_INS5_IJNSA_ILi8EEESH_EEENS5_IJSH_SB_EEEEEEEvNS4_8identityES13_S1D_vS1E_EENS_8epilogue10collective18CollectiveEpilogueINS1G_22Sm90TmaWarpSpecializedILi4ELi2ELi16ELb1ELb0EEEJSI_NS5_IJSF_NSA_ILi32EEEEEESJ_SK_SJ_SK_NS1G_6fusion15FusionCallbacksIS1K_NS1N_17LinCombPerRowBiasISJ_fSJ_SJ_fLi8ELNS_15FloatRoundStyleE2EEESI_S1M_JEEES13_NS14_INS15_ILi2ELi4ELi3EEES18_NSU_INS5_IJS19_S1L_EEENS5_IJS1L_SB_EEEEEEENS4_17SM75_U32x4_LDSM_NENS4_14SM90_TMA_STOREES1X_NS4_17SM90_U32x4_STSM_NENS4_9Copy_AtomIJS20_NS_6half_tEEEEvEEEvvEEEEvNT_6ParamsE)
        /*0020*/ 	.word	0x00000000
.L_22:


//--------------------- .nv.compat                --------------------------
	.section	.nv.compat,"",@"SHT_CUDA_COMPAT_INFO"
	.align	4
        /*0000*/ 	.byte	0x02, 0x09, 0x01, 0x00, 0x02, 0x02, 0x04, 0x00, 0x02, 0x05, 0x05, 0x00, 0x03, 0x07, 0x01, 0x01
        /*0010*/ 	.byte	0x02, 0x03, 0x01, 0x00, 0x02, 0x06, 0x01, 0x00, 0x04, 0x0b, 0x08, 0x00, 0x00, 0x00, 0x00, 0x00
        /*0020*/ 	.byte	0x00, 0x00, 0x00, 0x00


//--------------------- .nv.info._ZN7cutlass13device_kernelINS_4gemm6kernel13GemmUniversalIN4cute5tupleIJiiiiEEENS1_10collective13CollectiveMmaINS1_34MainloopSm90TmaGmmaWarpSpecializedILi4ENS5_IJNS4_1CILi1EEESB_SB_EEENS1_35KernelTmaWarpSpecializedCooperativeEEENS5_IJNSA_ILi128EEENSA_ILi256EEENSA_ILi64EEEEEENS_10bfloat16_tENS5_IJlSB_lEEESJ_SK_NS4_8TiledMMAINS4_8MMA_AtomIJNS4_4SM904GMMA28MMA_64x256x16_F32BF16BF16_SSILNSO_5MajorE0ELSQ_0ELNSO_7ScaleInE1ELSR_1EEEEEENS4_6LayoutINS5_IJNSA_ILi2EEESB_SB_EEENS5_IJSB_NSA_ILi0EEESX_EEEEENS5_IJNS4_10UnderscoreES10_S10_EEEEENS4_13SM90_TMA_LOADENS4_14ComposedLayoutINS4_7SwizzleILi3ELi4ELi3EEENS4_18smem_ptr_flag_bitsILi16EEENSU_INS5_IJNSA_ILi8EEESH_EEENS5_IJSH_SB_EEEEEEEvNS4_8identityES13_S1D_vS1E_EENS_8epilogue10collective18CollectiveEpilogueINS1G_22Sm90TmaWarpSpecializedILi4ELi2ELi16ELb1ELb0EEEJSI_NS5_IJSF_NSA_ILi32EEEEEESJ_SK_SJ_SK_NS1G_6fusion15FusionCallbacksIS1K_NS1N_17LinCombPerRowBiasISJ_fSJ_SJ_fLi8ELNS_15FloatRoundStyleE2EEESI_S1M_JEEES13_NS14_INS15_ILi2ELi4ELi3EEES18_NSU_INS5_IJS19_S1L_EEENS5_IJS1L_SB_EEEEEEENS4_17SM75_U32x4_LDSM_NENS4_14SM90_TMA_STOREES1X_NS4_17SM90_U32x4_STSM_NENS4_9Copy_AtomIJS20_NS_6half_tEEEEvEEEvvEEEEvNT_6ParamsE --------------------------
	.section	.nv.info._ZN7cutlass13device_kernelINS_4gemm6kernel13GemmUniversalIN4cute5tupleIJiiiiEEENS1_10collective13CollectiveMmaINS1_34MainloopSm90TmaGmmaWarpSpecializedILi4ENS5_IJNS4_1CILi1EEESB_SB_EEENS1_35KernelTmaWarpSpecializedCooperativeEEENS5_IJNSA_ILi128EEENSA_ILi256EEENSA_ILi64EEEEEENS_10bfloat16_tENS5_IJlSB_lEEESJ_SK_NS4_8TiledMMAINS4_8MMA_AtomIJNS4_4SM904GMMA28MMA_64x256x16_F32BF16BF16_SSILNSO_5MajorE0ELSQ_0ELNSO_7ScaleInE1ELSR_1EEEEEENS4_6LayoutINS5_IJNSA_ILi2EEESB_SB_EEENS5_IJSB_NSA_ILi0EEESX_EEEEENS5_IJNS4_10UnderscoreES10_S10_EEEEENS4_13SM90_TMA_LOADENS4_14ComposedLayoutINS4_7SwizzleILi3ELi4ELi3EEENS4_18smem_ptr_flag_bitsILi16EEENSU_INS5_IJNSA_ILi8EEESH_EEENS5_IJSH_SB_EEEEEEEvNS4_8identityES13_S1D_vS1E_EENS_8epilogue10collective18CollectiveEpilogueINS1G_22Sm90TmaWarpSpecializedILi4ELi2ELi16ELb1ELb0EEEJSI_NS5_IJSF_NSA_ILi32EEEEEESJ_SK_SJ_SK_NS1G_6fusion15FusionCallbacksIS1K_NS1N_17LinCombPerRowBiasISJ_fSJ_SJ_fLi8ELNS_15FloatRoundStyleE2EEESI_S1M_JEEES13_NS14_INS15_ILi2ELi4ELi3EEES18_NSU_INS5_IJS19_S1L_EEENS5_IJS1L_SB_EEEEEEENS4_17SM75_U32x4_LDSM_NENS4_14SM90_TMA_STOREES1X_NS4_17SM90_U32x4_STSM_NENS4_9Copy_AtomIJS20_NS_6half_tEEEEvEEEvvEEEEvNT_6ParamsE,"",@"SHT_CUDA_INFO"
	.sectionflags	@""
	.align	4


	//----- nvinfo : EIATTR_CUDA_API_VERSION
	.align		4
        /*0000*/ 	.byte	0x04, 0x37
        /*0002*/ 	.short	(.L_24 - .L_23)
.L_23:
        /*0004*/ 	.word	0x00000082


	//----- nvinfo : EIATTR_KPARAM_INFO
	.align		4
.L_24:
        /*0008*/ 	.byte	0x04, 0x17
        /*000a*/ 	.short	(.L_26 - .L_25)
.L_25:
        /*000c*/ 	.word	0x00000000
        /*0010*/ 	.short	0x0000
        /*0012*/ 	.short	0x0070
        /*0014*/ 	.byte	0x00, 0xf0, 0x01, 0x1c


	//----- nvinfo : EIATTR_SPARSE_MMA_MASK
	.align		4
.L_26:
        /*0018*/ 	.byte	0x03, 0x50
        /*001a*/ 	.short	0x0000


	//----- nvinfo : EIATTR_MAXREG_COUNT
	.align		4
        /*001c*/ 	.byte	0x03, 0x1b
        /*001e*/ 	.short	0x00a8


	//----- nvinfo : EIATTR_NUM_BARRIERS
	.align		4
        /*0020*/ 	.byte	0x02, 0x4c
        /*0022*/ 	.byte	0x02
	.zero		1


	//----- nvinfo : EIATTR_EXTERNS
	.align		4
        /*0024*/ 	.byte	0x04, 0x0f
        /*0026*/ 	.short	(.L_28 - .L_27)


	//   ....[0]....
	.align		4
.L_27:
        /*0028*/ 	.word	index@(__assertfail)


	//----- nvinfo : EIATTR_MERCURY_ISA_VERSION
	.align		4
.L_28:
        /*002c*/ 	.byte	0x03, 0x5f
        /*002e*/ 	.short	0x0101


	//----- nvinfo : EIATTR_INT_WARP_WIDE_INSTR_OFFSETS
	.align		4
        /*0030*/ 	.byte	0x04, 0x31
        /*0032*/ 	.short	(.L_30 - .L_29)


	//   ....[0]....
.L_29:
        /*0034*/ 	.word	0x000008b0


	//   ....[1]....
        /*0038*/ 	.word	0x000008c0


	//   ....[2]....
        /*003c*/ 	.word	0x00000960


	//----- nvinfo : EIATTR_COOP_GROUP_MASK_REGIDS
	.align		4
.L_30:
        /*0040*/ 	.byte	0x04, 0x29
        /*0042*/ 	.short	(.L_32 - .L_31)


	//   ....[0]....
.L_31:
        /*0044*/ 	.word	0xffffffff


	//   ....[1]....
        /*0048*/ 	.word	0xffffffff


	//   ....[2]....
        /*004c*/ 	.word	0xffffffff


	//   ....[3]....
        /*0050*/ 	.word	0xffffffff


	//   ....[4]....
        /*0054*/ 	.word	0xffffffff


	//   ....[5]....
        /*0058*/ 	.word	0xffffffff


	//----- nvinfo : EIATTR_COOP_GROUP_INSTR_OFFSETS
	.align		4
.L_32:
        /*005c*/ 	.byte	0x04, 0x28
        /*005e*/ 	.short	(.L_34 - .L_33)


	//   ....[0]....
.L_33:
        /*0060*/ 	.word	0x00000070


	//   ....[1]....
        /*0064*/ 	.word	0x00000080


	//   ....[2]....
        /*0068*/ 	.word	0x00000430


	//   ....[3]....
        /*006c*/ 	.word	0x000005c0


	//   ....[4]....
        /*0070*/ 	.word	0x00000770


	//   ....[5]....
        /*0074*/ 	.word	0x000014d0


	//----- nvinfo : EIATTR_REG_RECONFIG
	.align		4
.L_34:
        /*0078*/ 	.byte	0x01, 0x54
	.zero		2


	//----- nvinfo : EIATTR_SYSCALL_OFFSETS
	.align		4
        /*007c*/ 	.byte	0x04, 0x46
        /*007e*/ 	.short	(.L_36 - .L_35)


	//   ....[0]....
.L_35:
        /*0080*/ 	.word	0x000016a0


	//   ....[1]....
        /*0084*/ 	.word	0x00002110


	//   ....[2]....
        /*0088*/ 	.word	0x00002200


	//----- nvinfo : EIATTR_MBARRIER_INSTR_OFFSETS
	.align		4
.L_36:
        /*008c*/ 	.byte	0x04, 0x39
        /*008e*/ 	.short	(.L_38 - .L_37)


	//   ....[0]....
.L_37:
        /*0090*/ 	.word	0x00000530
        /*0094*/ 	.word	0x000000ff
        /*0098*/ 	.word	0x00000000
        /*009c*/ 	.short	0x0100
        /*009e*/ 	.byte	0x08
	.zero		1


	//   ....[1]....
        /*00a0*/ 	.word	0x00000540
        /*00a4*/ 	.word	0x000000ff
        /*00a8*/ 	.word	0x00000020
        /*00ac*/ 	.short	0x0100
        /*00ae*/ 	.byte	0x08
	.zero		1


	//   ....[2]....
        /*00b0*/ 	.word	0x00000550
        /*00b4*/ 	.word	0x000000ff
        /*00b8*/ 	.word	0x00000008
        /*00bc*/ 	.short	0x0100
        /*00be*/ 	.byte	0x08
	.zero		1


	//   ....[3]....
        /*00c0*/ 	.word	0x00000560
        /*00c4*/ 	.word	0x000000ff
        /*00c8*/ 	.word	0x00000028
        /*00cc*/ 	.short	0x0100
        /*00ce*/ 	.byte	0x08
	.zero		1


	//   ....[4]....
        /*00d0*/ 	.word	0x00000570
        /*00d4*/ 	.word	0x000000ff
        /*00d8*/ 	.word	0x00000010
        /*00dc*/ 	.short	0x0100
        /*00de*/ 	.byte	0x08
	.zero		1


	//   ....[5]....
        /*00e0*/ 	.word	0x00000580
        /*00e4*/ 	.word	0x000000ff
        /*00e8*/ 	.word	0x00000030
        /*00ec*/ 	.short	0x0100
        /*00ee*/ 	.byte	0x08
	.zero		1


	//   ....[6]....
        /*00f0*/ 	.word	0x00000590
        /*00f4*/ 	.word	0x000000ff
        /*00f8*/ 	.word	0x00000018
        /*00fc*/ 	.short	0x0100
        /*00fe*/ 	.byte	0x08
	.zero		1


	//   ....[7]....
        /*0100*/ 	.word	0x000005a0
        /*0104*/ 	.word	0x000000ff
        /*0108*/ 	.word	0x00000038
        /*010c*/ 	.short	0x0100
        /*010e*/ 	.byte	0x08
	.zero		1


	//   ....[8]....
        /*0110*/ 	.word	0x000006e0
        /*0114*/ 	.word	0x000000ff
        /*0118*/ 	.word	0x00000040
        /*011c*/ 	.short	0x0100
        /*011e*/ 	.byte	0x08
	.zero		1


	//   ....[9]....
        /*0120*/ 	.word	0x000006f0
        /*0124*/ 	.word	0x000000ff
        /*0128*/ 	.word	0x00000060
        /*012c*/ 	.short	0x0100
        /*012e*/ 	.byte	0x08
	.zero		1


	//   ....[10]....
        /*0130*/ 	.word	0x00000700
        /*0134*/ 	.word	0x000000ff
        /*0138*/ 	.word	0x00000048
        /*013c*/ 	.short	0x0100
        /*013e*/ 	.byte	0x08
	.zero		1


	//   ....[11]....
        /*0140*/ 	.word	0x00000710
        /*0144*/ 	.word	0x000000ff
        /*0148*/ 	.word	0x00000068
        /*014c*/ 	.short	0x0100
        /*014e*/ 	.byte	0x08
	.zero		1


	//   ....[12]....
        /*0150*/ 	.word	0x00000720
        /*0154*/ 	.word	0x000000ff
        /*0158*/ 	.word	0x00000050
        /*015c*/ 	.short	0x0100
        /*015e*/ 	.byte	0x08
	.zero		1


	//   ....[13]....
        /*0160*/ 	.word	0x00000730
        /*0164*/ 	.word	0x000000ff
        /*0168*/ 	.word	0x00000070
        /*016c*/ 	.short	0x0100
        /*016e*/ 	.byte	0x08
	.zero		1


	//   ....[14]....
        /*0170*/ 	.word	0x00000740
        /*0174*/ 	.word	0x000000ff
        /*0178*/ 	.word	0x00000058
        /*017c*/ 	.short	0x0100
        /*017e*/ 	.byte	0x08
	.zero		1


	//   ....[15]....
        /*0180*/ 	.word	0x00000750
        /*0184*/ 	.word	0x000000ff
        /*0188*/ 	.word	0x00000078
        /*018c*/ 	.short	0x0100
        /*018e*/ 	.byte	0x08
	.zero		1


	//   ....[16]....
        /*0190*/ 	.word	0x00000a00
        /*0194*/ 	.word	0x000000ff
        /*0198*/ 	.word	0x00000080
        /*019c*/ 	.short	0x0100
        /*019e*/ 	.byte	0x08
	.zero		1


	//   ....[17]....
        /*01a0*/ 	.word	0x00000a60
        /*01a4*/ 	.word	0x000000ff
        /*01a8*/ 	.word	0x00000088
        /*01ac*/ 	.short	0x0100
        /*01ae*/ 	.byte	0x08
	.zero		1


	//   ....[18]....
        /*01b0*/ 	.word	0x00001720
        /*01b4*/ 	.word	0x00000003
        /*01b8*/ 	.word	0x00000000
        /*01bc*/ 	.short	0x010a
        /*01be*/ 	.byte	0x3f
	.zero		1


	//   ....[19]....
        /*01c0*/ 	.word	0x00001760
        /*01c4*/ 	.word	0x00000003
        /*01c8*/ 	.word	0x00000000
        /*01cc*/ 	.short	0x010a
        /*01ce*/ 	.byte	0x3f
	.zero		1


	//   ....[20]....
        /*01d0*/ 	.word	0x00001af0
        /*01d4*/ 	.word	0x000000ff
        /*01d8*/ 	.word	0x00000000
        /*01dc*/ 	.short	0x010a
        /*01de*/ 	.byte	0x04
	.zero		1


	//   ....[21]....
        /*01e0*/ 	.word	0x00001b30
        /*01e4*/ 	.word	0x000000ff
        /*01e8*/ 	.word	0x00000000
        /*01ec*/ 	.short	0x010a
        /*01ee*/ 	.byte	0x04
	.zero		1


	//   ....[22]....
        /*01f0*/ 	.word	0x00001dc0
        /*01f4*/ 	.word	0x000000ff
        /*01f8*/ 	.word	0x00000000
        /*01fc*/ 	.short	0x0101
        /*01fe*/ 	.byte	0x04
	.zero		1


	//   ....[23]....
        /*0200*/ 	.word	0x00001f70
        /*0204*/ 	.word	0x000000ff
        /*0208*/ 	.word	0x00000000
        /*020c*/ 	.short	0x0101
        /*020e*/ 	.byte	0x04
	.zero		1


	//   ....[24]....
        /*0210*/ 	.word	0x00002b00
        /*0214*/ 	.word	0x000000ff
        /*0218*/ 	.word	0x00000040
        /*021c*/ 	.short	0x010a
        /*021e*/ 	.byte	0x35
	.zero		1


	//   ....[25]....
        /*0220*/ 	.word	0x00003400
        /*0224*/ 	.word	0x000000ff
        /*0228*/ 	.word	0x00000000
        /*022c*/ 	.short	0x0101
        /*022e*/ 	.byte	0x04
	.zero		1


	//   ....[26]....
        /*0230*/ 	.word	0x000034d0
        /*0234*/ 	.word	0x00000004
        /*0238*/ 	.word	0x00000040
        /*023c*/ 	.short	0x010a
        /*023e*/ 	.byte	0x3f
	.zero		1


	//   ....[27]....
        /*0240*/ 	.word	0x00003c10
        /*0244*/ 	.word	0x000000ff
        /*0248*/ 	.word	0x00000000
        /*024c*/ 	.short	0x0101
        /*024e*/ 	.byte	0x04
	.zero		1


	//   ....[28]....
        /*0250*/ 	.word	0x00003d00
        /*0254*/ 	.word	0x00000004
        /*0258*/ 	.word	0x00000040
        /*025c*/ 	.short	0x010a
        /*025e*/ 	.byte	0x3f
	.zero		1


	//   ....[29]....
        /*0260*/ 	.word	0x00004460
        /*0264*/ 	.word	0x000000ff
        /*0268*/ 	.word	0x00000000
        /*026c*/ 	.short	0x0101
        /*026e*/ 	.byte	0x04
	.zero		1


	//   ....[30]....
        /*0270*/ 	.word	0x00004540
        /*0274*/ 	.word	0x00000005
        /*0278*/ 	.word	0x00000040
        /*027c*/ 	.short	0x010a
        /*027e*/ 	.byte	0x3f
	.zero		1


	//   ....[31]....
        /*0280*/ 	.word	0x00004cb0
        /*0284*/ 	.word	0x000000ff
        /*0288*/ 	.word	0x00000000
        /*028c*/ 	.short	0x0101
        /*028e*/ 	.byte	0x04
	.zero		1


	//   ....[32]....
        /*0290*/ 	.word	0x00004d90
        /*0294*/ 	.word	0x00000004
        /*0298*/ 	.word	0x00000040
        /*029c*/ 	.short	0x010a
        /*029e*/ 	.byte	0x3f
	.zero		1


	//   ....[33]....
        /*02a0*/ 	.word	0x000054e0
        /*02a4*/ 	.word	0x000000ff
        /*02a8*/ 	.word	0x00000000
        /*02ac*/ 	.short	0x0101
        /*02ae*/ 	.byte	0x04
	.zero		1


	//   ....[34]....
        /*02b0*/ 	.word	0x000055c0
        /*02b4*/ 	.word	0x00000004
        /*02b8*/ 	.word	0x00000040
        /*02bc*/ 	.short	0x010a
        /*02be*/ 	.byte	0x3f
	.zero		1


	//   ....[35]....
        /*02c0*/ 	.word	0x00005d10
        /*02c4*/ 	.word	0x000000ff
        /*02c8*/ 	.word	0x00000000
        /*02cc*/ 	.short	0x0101
        /*02ce*/ 	.byte	0x04
	.zero		1


	//   ....[36]....
        /*02d0*/ 	.word	0x00005df0
        /*02d4*/ 	.word	0x00000004
        /*02d8*/ 	.word	0x00000040
        /*02dc*/ 	.short	0x010a
        /*02de*/ 	.byte	0x3f
	.zero		1


	//   ....[37]....
        /*02e0*/ 	.word	0x00006540
        /*02e4*/ 	.word	0x000000ff
        /*02e8*/ 	.word	0x00000000
        /*02ec*/ 	.short	0x0101
        /*02ee*/ 	.byte	0x04
	.zero		1


	//   ....[38]....
        /*02f0*/ 	.word	0x00006610
        /*02f4*/ 	.word	0x00000004
        /*02f8*/ 	.word	0x00000040
        /*02fc*/ 	.short	0x010a
        /*02fe*/ 	.byte	0x3f
	.zero		1


	//   ....[39]....
        /*0300*/ 	.word	0x00006d20
        /*0304*/ 	.word	0x000000ff
        /*0308*/ 	.word	0x00000000
        /*030c*/ 	.short	0x0101
        /*030e*/ 	.byte	0x04
	.zero		1


	//   ....[40]....
        /*0310*/ 	.word	0x000076e0
        /*0314*/ 	.word	0x000000ff
        /*0318*/ 	.word	0x00000000
        /*031c*/ 	.short	0x0101
        /*031e*/ 	.byte	0x04
	.zero		1


	//   ....[41]....
        /*0320*/ 	.word	0x00007dd0
        /*0324*/ 	.word	0x000000ff
        /*0328*/ 	.word	0x00000088
        /*032c*/ 	.short	0x010a
        /*032e*/ 	.byte	0x04
	.zero		1


	//   ....[42]....
        /*0330*/ 	.word	0x000081c0
        /*0334*/ 	.word	0x000000ff
        /*0338*/ 	.word	0x00000060
        /*033c*/ 	.short	0x010a
        /*033e*/ 	.byte	0x0d
	.zero		1


	//   ....[43]....
        /*0340*/ 	.word	0x000082b0
        /*0344*/ 	.word	0x000000ff
        /*0348*/ 	.word	0x00000040
        /*034c*/ 	.short	0x010b
        /*034e*/ 	.byte	0x0d
	.zero		1


	//   ....[44]....
        /*0350*/ 	.word	0x00008310
        /*0354*/ 	.word	0x000000ff
        /*0358*/ 	.word	0x00000000
        /*035c*/ 	.short	0x0101
        /*035e*/ 	.byte	0x10
	.zero		1


	//   ....[45]....
        /*0360*/ 	.word	0x00008340
        /*0364*/ 	.word	0x000000ff
        /*0368*/ 	.word	0x00000068
        /*036c*/ 	.short	0x010a
        /*036e*/ 	.byte	0x0d
	.zero		1


	//   ....[46]....
        /*0370*/ 	.word	0x00008450
        /*0374*/ 	.word	0x000000ff
        /*0378*/ 	.word	0x00000048
        /*037c*/ 	.short	0x010b
        /*037e*/ 	.byte	0x0d
	.zero		1


	//   ....[47]....
        /*0380*/ 	.word	0x000084b0
        /*0384*/ 	.word	0x000000ff
        /*0388*/ 	.word	0x00000000
        /*038c*/ 	.short	0x0101
        /*038e*/ 	.byte	0x12
	.zero		1


	//   ....[48]....
        /*0390*/ 	.word	0x000084e0
        /*0394*/ 	.word	0x000000ff
        /*0398*/ 	.word	0x00000070
        /*039c*/ 	.short	0x010a
        /*039e*/ 	.byte	0x0d
	.zero		1


	//   ....[49]....
        /*03a0*/ 	.word	0x000085f0
        /*03a4*/ 	.word	0x000000ff
        /*03a8*/ 	.word	0x00000050
        /*03ac*/ 	.short	0x010b
        /*03ae*/ 	.byte	0x0d
	.zero		1


	//   ....[50]....
        /*03b0*/ 	.word	0x00008650
        /*03b4*/ 	.word	0x000000ff
        /*03b8*/ 	.word	0x00000000
        /*03bc*/ 	.short	0x0101
        /*03be*/ 	.byte	0x1d
	.zero		1


	//   ....[51]....
        /*03c0*/ 	.word	0x00008680
        /*03c4*/ 	.word	0x000000ff
        /*03c8*/ 	.word	0x00000078
        /*03cc*/ 	.short	0x010a
        /*03ce*/ 	.byte	0x0d
	.zero		1


	//   ....[52]....
        /*03d0*/ 	.word	0x00008790
        /*03d4*/ 	.word	0x000000ff
        /*03d8*/ 	.word	0x00000058
        /*03dc*/ 	.short	0x010b
        /*03de*/ 	.byte	0x0d
	.zero		1


	//   ....[53]....
        /*03e0*/ 	.word	0x000087f0
        /*03e4*/ 	.word	0x000000ff
        /*03e8*/ 	.word	0x00000000
        /*03ec*/ 	.short	0x0101
        /*03ee*/ 	.byte	0x1e
	.zero		1


	//   ....[54]....
        /*03f0*/ 	.word	0x00008830
        /*03f4*/ 	.word	0x000000ff
        /*03f8*/ 	.word	0x00000060
        /*03fc*/ 	.short	0x010a
        /*03fe*/ 	.byte	0x0d
	.zero		1


	//   ....[55]....
        /*0400*/ 	.word	0x00008930
        /*0404*/ 	.word	0x000000ff
        /*0408*/ 	.word	0x00000040
        /*040c*/ 	.short	0x010b
        /*040e*/ 	.byte	0x0d
	.zero		1


	//   ....[56]....
        /*0410*/ 	.word	0x00008970
        /*0414*/ 	.word	0x000000ff
        /*0418*/ 	.word	0x00000000
        /*041c*/ 	.short	0x0101
        /*041e*/ 	.byte	0x10
	.zero		1


	//   ....[57]....
        /*0420*/ 	.word	0x000089a0
        /*0424*/ 	.word	0x000000ff
        /*0428*/ 	.word	0x00000068
        /*042c*/ 	.short	0x010a
        /*042e*/ 	.byte	0x0d
	.zero		1


	//   ....[58]....
        /*0430*/ 	.word	0x00008aa0
        /*0434*/ 	.word	0x000000ff
        /*0438*/ 	.word	0x00000048
        /*043c*/ 	.short	0x010b
        /*043e*/ 	.byte	0x0d
	.zero		1


	//   ....[59]....
        /*0440*/ 	.word	0x00008ae0
        /*0444*/ 	.word	0x000000ff
        /*0448*/ 	.word	0x00000000
        /*044c*/ 	.short	0x0101
        /*044e*/ 	.byte	0x12
	.zero		1


	//   ....[60]....
        /*0450*/ 	.word	0x00008b10
        /*0454*/ 	.word	0x000000ff
        /*0458*/ 	.word	0x00000070
        /*045c*/ 	.short	0x010a
        /*045e*/ 	.byte	0x0d
	.zero		1


	//   ....[61]....
        /*0460*/ 	.word	0x00008c10
        /*0464*/ 	.word	0x000000ff
        /*0468*/ 	.word	0x00000050
        /*046c*/ 	.short	0x010b
        /*046e*/ 	.byte	0x0d
	.zero		1


	//   ....[62]....
        /*0470*/ 	.word	0x00008c50
        /*0474*/ 	.word	0x000000ff
        /*0478*/ 	.word	0x00000000
        /*047c*/ 	.short	0x0101
        /*047e*/ 	.byte	0x1d
	.zero		1


	//   ....[63]....
        /*0480*/ 	.word	0x00008c80
        /*0484*/ 	.word	0x000000ff
        /*0488*/ 	.word	0x00000078
        /*048c*/ 	.short	0x010a
        /*048e*/ 	.byte	0x0d
	.zero		1


	//   ....[64]....
        /*0490*/ 	.word	0x00008d80
        /*0494*/ 	.word	0x000000ff
        /*0498*/ 	.word	0x00000058
        /*049c*/ 	.short	0x010b
        /*049e*/ 	.byte	0x0d
	.zero		1


	//   ....[65]....
        /*04a0*/ 	.word	0x00008dd0
        /*04a4*/ 	.word	0x000000ff
        /*04a8*/ 	.word	0x00000000
        /*04ac*/ 	.short	0x0101
        /*04ae*/ 	.byte	0x1e
	.zero		1


	//   ....[66]....
        /*04b0*/ 	.word	0x00009460
        /*04b4*/ 	.word	0x00000000
        /*04b8*/ 	.word	0x00000060
        /*04bc*/ 	.short	0x010a
        /*04be*/ 	.byte	0x3f
	.zero		1


	//   ....[67]....
        /*04c0*/ 	.word	0x000094a0
        /*04c4*/ 	.word	0x00000000
        /*04c8*/ 	.word	0x00000068
        /*04cc*/ 	.short	0x010a
        /*04ce*/ 	.byte	0x3f
	.zero		1


	//   ....[68]....
        /*04d0*/ 	.word	0x000094e0
        /*04d4*/ 	.word	0x00000000
        /*04d8*/ 	.word	0x00000070
        /*04dc*/ 	.short	0x010a
        /*04de*/ 	.byte	0x3f
	.zero		1


	//   ....[69]....
        /*04e0*/ 	.word	0x00009540
        /*04e4*/ 	.word	0x00000000
        /*04e8*/ 	.word	0x00000078
        /*04ec*/ 	.short	0x010a
        /*04ee*/ 	.byte	0x3f
	.zero		1


	//   ....[70]....
        /*04f0*/ 	.word	0x00009860
        /*04f4*/ 	.word	0x00000014
        /*04f8*/ 	.word	0x00000020
        /*04fc*/ 	.short	0x010a
        /*04fe*/ 	.byte	0x3f
	.zero		1


	//   ....[71]....
        /*0500*/ 	.word	0x00009c20
        /*0504*/ 	.word	0x00000005
        /*0508*/ 	.word	0x00000088
        /*050c*/ 	.short	0x0101
        /*050e*/ 	.byte	0x3f
	.zero		1


	//   ....[72]....
        /*0510*/ 	.word	0x0000a330
        /*0514*/ 	.word	0x00000007
        /*0518*/ 	.word	0x00000000
        /*051c*/ 	.short	0x010a
        /*051e*/ 	.byte	0x3f
	.zero		1


	//   ....[73]....
        /*0520*/ 	.word	0x0000a3b0
        /*0524*/ 	.word	0x00000006
        /*0528*/ 	.word	0x00000000
        /*052c*/ 	.short	0x010a
        /*052e*/ 	.byte	0x3f
	.zero		1


	//   ....[74]....
        /*0530*/ 	.word	0x0000a440
        /*0534*/ 	.word	0x00000007
        /*0538*/ 	.word	0x00000000
        /*053c*/ 	.short	0x010a
        /*053e*/ 	.byte	0x3f
	.zero		1


	//   ....[75]....
        /*0540*/ 	.word	0x0000a4d0
        /*0544*/ 	.word	0x00000005
        /*0548*/ 	.word	0x00000000
        /*054c*/ 	.short	0x010a
        /*054e*/ 	.byte	0x3f
	.zero		1


	//   ....[76]....
        /*0550*/ 	.word	0x0000a530
        /*0554*/ 	.word	0x00000003
        /*0558*/ 	.word	0x00000000
        /*055c*/ 	.short	0x010a
        /*055e*/ 	.byte	0x3f
	.zero		1


	//   ....[77]....
        /*0560*/ 	.word	0x0000a590
        /*0564*/ 	.word	0x00000004
        /*0568*/ 	.word	0x00000000
        /*056c*/ 	.short	0x010a
        /*056e*/ 	.byte	0x3f
	.zero		1


	//   ....[78]....
        /*0570*/ 	.word	0x0000a5f0
        /*0574*/ 	.word	0x00000005
        /*0578*/ 	.word	0x00000040
        /*057c*/ 	.short	0x010a
        /*057e*/ 	.byte	0x3f
	.zero		1


	//   ....[79]....
        /*0580*/ 	.word	0x0000a640
        /*0584*/ 	.word	0x00000004
        /*0588*/ 	.word	0x00000040
        /*058c*/ 	.short	0x010a
        /*058e*/ 	.byte	0x3f
	.zero		1


	//   ....[80]....
        /*0590*/ 	.word	0x0000a690
        /*0594*/ 	.word	0x00000004
        /*0598*/ 	.word	0x00000040
        /*059c*/ 	.short	0x010a
        /*059e*/ 	.byte	0x3f
	.zero		1


	//   ....[81]....
        /*05a0*/ 	.word	0x0000a6e0
        /*05a4*/ 	.word	0x00000005
        /*05a8*/ 	.word	0x00000040
        /*05ac*/ 	.short	0x010a
        /*05ae*/ 	.byte	0x3f
	.zero		1


	//   ....[82]....
        /*05b0*/ 	.word	0x0000a730
        /*05b4*/ 	.word	0x00000004
        /*05b8*/ 	.word	0x00000040
        /*05bc*/ 	.short	0x010a
        /*05be*/ 	.byte	0x3f
	.zero		1


	//   ....[83]....
        /*05c0*/ 	.word	0x0000a780
        /*05c4*/ 	.word	0x00000004
        /*05c8*/ 	.word	0x00000040
        /*05cc*/ 	.short	0x010a
        /*05ce*/ 	.byte	0x3f
	.zero		1


	//   ....[84]....
        /*05d0*/ 	.word	0x0000a7d0
        /*05d4*/ 	.word	0x00000004
        /*05d8*/ 	.word	0x00000040
        /*05dc*/ 	.short	0x010a
        /*05de*/ 	.byte	0x3f
	.zero		1


	//   ....[85]....
        /*05e0*/ 	.word	0x0000a820
        /*05e4*/ 	.word	0x00000004
        /*05e8*/ 	.word	0x00000040
        /*05ec*/ 	.short	0x010a
        /*05ee*/ 	.byte	0x3f
	.zero		1


	//   ....[86]....
        /*05f0*/ 	.word	0x0000a880
        /*05f4*/ 	.word	0x00000003
        /*05f8*/ 	.word	0x00000088
        /*05fc*/ 	.short	0x010a
        /*05fe*/ 	.byte	0x3f
	.zero		1


	//   ....[87]....
        /*0600*/ 	.word	0x0000a8e0
        /*0604*/ 	.word	0x00000005
        /*0608*/ 	.word	0x00000060
        /*060c*/ 	.short	0x010a
        /*060e*/ 	.byte	0x3f
	.zero		1


	//   ....[88]....
        /*0610*/ 	.word	0x0000a940
        /*0614*/ 	.word	0x00000005
        /*0618*/ 	.word	0x00000068
        /*061c*/ 	.short	0x010a
        /*061e*/ 	.byte	0x3f
	.zero		1


	//   ....[89]....
        /*0620*/ 	.word	0x0000a9a0
        /*0624*/ 	.word	0x00000005
        /*0628*/ 	.word	0x00000070
        /*062c*/ 	.short	0x010a
        /*062e*/ 	.byte	0x3f
	.zero		1


	//   ....[90]....
        /*0630*/ 	.word	0x0000aa00
        /*0634*/ 	.word	0x00000005
        /*0638*/ 	.word	0x00000078
        /*063c*/ 	.short	0x010a
        /*063e*/ 	.byte	0x3f
	.zero		1


	//   ....[91]....
        /*0640*/ 	.word	0x0000aa60
        /*0644*/ 	.word	0x00000005
        /*0648*/ 	.word	0x00000060
        /*064c*/ 	.short	0x010a
        /*064e*/ 	.byte	0x3f
	.zero		1


	//   ....[92]....
        /*0650*/ 	.word	0x0000aac0
        /*0654*/ 	.word	0x00000005
        /*0658*/ 	.word	0x00000068
        /*065c*/ 	.short	0x010a
        /*065e*/ 	.byte	0x3f
	.zero		1


	//   ....[93]....
        /*0660*/ 	.word	0x0000ab20
        /*0664*/ 	.word	0x00000005
        /*0668*/ 	.word	0x00000070
        /*066c*/ 	.short	0x010a
        /*066e*/ 	.byte	0x3f
	.zero		1


	//   ....[94]....
        /*0670*/ 	.word	0x0000ab80
        /*0674*/ 	.word	0x00000005
        /*0678*/ 	.word	0x00000078
        /*067c*/ 	.short	0x010a
        /*067e*/ 	.byte	0x3f
	.zero		1


	//   ....[95]....
        /*0680*/ 	.word	0x0000abd0
        /*0684*/ 	.word	0x00000000
        /*0688*/ 	.word	0x00000060
        /*068c*/ 	.short	0x010a
        /*068e*/ 	.byte	0x3f
	.zero		1


	//   ....[96]....
        /*0690*/ 	.word	0x0000ac20
        /*0694*/ 	.word	0x00000000
        /*0698*/ 	.word	0x00000068
        /*069c*/ 	.short	0x010a
        /*069e*/ 	.byte	0x3f
	.zero		1


	//   ....[97]....
        /*06a0*/ 	.word	0x0000ac70
        /*06a4*/ 	.word	0x00000000
        /*06a8*/ 	.word	0x00000070
        /*06ac*/ 	.short	0x010a
        /*06ae*/ 	.byte	0x3f
	.zero		1


	//   ....[98]....
        /*06b0*/ 	.word	0x0000ad40
        /*06b4*/ 	.word	0x00000014
        /*06b8*/ 	.word	0x00000020
        /*06bc*/ 	.short	0x010a
        /*06be*/ 	.byte	0x3f
	.zero		1


	//   ....[99]....
        /*06c0*/ 	.word	0x0000ae10
        /*06c4*/ 	.word	0x00000007
        /*06c8*/ 	.word	0x00000000
        /*06cc*/ 	.short	0x010a
        /*06ce*/ 	.byte	0x3f
	.zero		1


	//   ....[100]....
        /*06d0*/ 	.word	0x0000ae60
        /*06d4*/ 	.word	0x00000006
        /*06d8*/ 	.word	0x00000000
        /*06dc*/ 	.short	0x010a
        /*06de*/ 	.byte	0x3f
	.zero		1


	//   ....[101]....
        /*06e0*/ 	.word	0x0000aeb0
        /*06e4*/ 	.word	0x00000007
        /*06e8*/ 	.word	0x00000000
        /*06ec*/ 	.short	0x010a
        /*06ee*/ 	.byte	0x3f
	.zero		1


	//----- nvinfo : EIATTR_NUM_MBARRIERS
	.align		4
.L_38:
        /*06f0*/ 	.byte	0x03, 0x38
        /*06f2*/ 	.short	0x0012


	//----- nvinfo : EIATTR_EXIT_INSTR_OFFSETS
	.align		4
        /*06f4*/ 	.byte	0x04, 0x1c
        /*06f6*/ 	.short	(.L_40 - .L_39)


	//   ....[0]....
.L_39:
        /*06f8*/ 	.word	0x0000a520


	//----- nvinfo : EIATTR_MAX_THREADS
	.align		4
.L_40:
        /*06fc*/ 	.byte	0x04, 0x05
        /*06fe*/ 	.short	(.L_42 - .L_41)
.L_41:
        /*0700*/ 	.word	0x00000180
        /*0704*/ 	.word	0x00000001
        /*0708*/ 	.word	0x00000001


	//----- nvinfo : EIATTR_CRS_STACK_SIZE
	.align		4
.L_42:
        /*070c*/ 	.byte	0x04, 0x1e
        /*070e*/ 	.short	(.L_44 - .L_43)
.L_43:
        /*0710*/ 	.word	0x00000000


	//----- nvinfo : EIATTR_CBANK_PARAM_SIZE
	.align		4
.L_44:
        /*0714*/ 	.byte	0x03, 0x19
        /*0716*/ 	.short	0x0770


	//----- nvinfo : EIATTR_PARAM_CBANK
	.align		4
        /*0718*/ 	.byte	0x04, 0x0a
        /*071a*/ 	.short	(.L_46 - .L_45)
	.align		4
.L_45:
        /*071c*/ 	.word	index@(.nv.constant0._ZN7cutlass13device_kernelINS_4gemm6kernel13GemmUniversalIN4cute5tupleIJiiiiEEENS1_10collective13CollectiveMmaINS1_34MainloopSm90TmaGmmaWarpSpecializedILi4ENS5_IJNS4_1CILi1EEESB_SB_EEENS1_35KernelTmaWarpSpecializedCooperativeEEENS5_IJNSA_ILi128EEENSA_ILi256EEENSA_ILi64EEEEEENS_10bfloat16_tENS5_IJlSB_lEEESJ_SK_NS4_8TiledMMAINS4_8MMA_AtomIJNS4_4SM904GMMA28MMA_64x256x16_F32BF16BF16_SSILNSO_5MajorE0ELSQ_0ELNSO_7ScaleInE1ELSR_1EEEEEENS4_6LayoutINS5_IJNSA_ILi2EEESB_SB_EEENS5_IJSB_NSA_ILi0EEESX_EEEEENS5_IJNS4_10UnderscoreES10_S10_EEEEENS4_13SM90_TMA_LOADENS4_14ComposedLayoutINS4_7SwizzleILi3ELi4ELi3EEENS4_18smem_ptr_flag_bitsILi16EEENSU_INS5_IJNSA_ILi8EEESH_EEENS5_IJSH_SB_EEEEEEEvNS4_8identityES13_S1D_vS1E_EENS_8epilogue10collective18CollectiveEpilogueINS1G_22Sm90TmaWarpSpecializedILi4ELi2ELi16ELb1ELb0EEEJSI_NS5_IJSF_NSA_ILi32EEEEEESJ_SK_SJ_SK_NS1G_6fusion15FusionCallbacksIS1K_NS1N_17LinCombPerRowBiasISJ_fSJ_SJ_fLi8ELNS_15FloatRoundStyleE2EEESI_S1M_JEEES13_NS14_INS15_ILi2ELi4ELi3EEES18_NSU_INS5_IJS19_S1L_EEENS5_IJS1L_SB_EEEEEEENS4_17SM75_U32x4_LDSM_NENS4_14SM90_TMA_STOREES1X_NS4_17SM90_U32x4_STSM_NENS4_9Copy_AtomIJS20_NS_6half_tEEEEvEEEvvEEEEvNT_6ParamsE)
        /*0720*/ 	.short	0x0210
        /*0722*/ 	.short	0x0770


	//----- nvinfo : EIATTR_SW_WAR
	.align		4
.L_46:
        /*0724*/ 	.byte	0x04, 0x36
        /*0726*/ 	.short	(.L_48 - .L_47)
.L_47:
        /*0728*/ 	.word	0x00000008
.L_48:


//--------------------- .nv.callgraph             --------------------------
	.section	.nv.callgraph,"",@"SHT_CUDA_CALLGRAPH"
	.align	4
	.sectionentsize	8
	.align		4
        /*0000*/ 	.word	0x00000000
	.align		4
        /*0004*/ 	.word	0xffffffff
	.align		4
        /*0008*/ 	.word	index@(_ZN7cutlass13device_kernelINS_4gemm6kernel13GemmUniversalIN4cute5tupleIJiiiiEEENS1_10collective13CollectiveMmaINS1_34MainloopSm90TmaGmmaWarpSpecializedILi4ENS5_IJNS4_1CILi1EEESB_SB_EEENS1_35KernelTmaWarpSpecializedCooperativeEEENS5_IJNSA_ILi128EEENSA_ILi256EEENSA_ILi64EEEEEENS_10bfloat16_tENS5_IJlSB_lEEESJ_SK_NS4_8TiledMMAINS4_8MMA_AtomIJNS4_4SM904GMMA28MMA_64x256x16_F32BF16BF16_SSILNSO_5MajorE0ELSQ_0ELNSO_7ScaleInE1ELSR_1EEEEEENS4_6LayoutINS5_IJNSA_ILi2EEESB_SB_EEENS5_IJSB_NSA_ILi0EEESX_EEEEENS5_IJNS4_10UnderscoreES10_S10_EEEEENS4_13SM90_TMA_LOADENS4_14ComposedLayoutINS4_7SwizzleILi3ELi4ELi3EEENS4_18smem_ptr_flag_bitsILi16EEENSU_INS5_IJNSA_ILi8EEESH_EEENS5_IJSH_SB_EEEEEEEvNS4_8identityES13_S1D_vS1E_EENS_8epilogue10collective18CollectiveEpilogueINS1G_22Sm90TmaWarpSpecializedILi4ELi2ELi16ELb1ELb0EEEJSI_NS5_IJSF_NSA_ILi32EEEEEESJ_SK_SJ_SK_NS1G_6fusion15FusionCallbacksIS1K_NS1N_17LinCombPerRowBiasISJ_fSJ_SJ_fLi8ELNS_15FloatRoundStyleE2EEESI_S1M_JEEES13_NS14_INS15_ILi2ELi4ELi3EEES18_NSU_INS5_IJS19_S1L_EEENS5_IJS1L_SB_EEEEEEENS4_17SM75_U32x4_LDSM_NENS4_14SM90_TMA_STOREES1X_NS4_17SM90_U32x4_STSM_NENS4_9Copy_AtomIJS20_NS_6half_tEEEEvEEEvvEEEEvNT_6ParamsE)
	.align		4
        /*000c*/ 	.word	index@(__assertfail)
	.align		4
        /*0010*/ 	.word	0x00000000
	.align		4
        /*0014*/ 	.word	0xfffffffe
	.align		4
        /*0018*/ 	.word	0x00000000
	.align		4
        /*001c*/ 	.word	0xfffffffd
	.align		4
        /*0020*/ 	.word	0x00000000
	.align		4
        /*0024*/ 	.word	0xfffffffc


//--------------------- .nv.constant4             --------------------------
	.section	.nv.constant4,"a",@progbits
	.align	8
	.align		8
.nv.constant4:
        /*0000*/ 	.dword	__assertfail
	.align		8
        /*0008*/ 	.dword	__unnamed_1
	.align		8
        /*0010*/ 	.dword	__unnamed_2
	.align		8
        /*0018*/ 	.dword	_ZN39_INTERNAL_9e7a7145_4_k_cu_bd969c85_27954cuda3std3__45__cpo5beginE
	.align		8
        /*0020*/ 	.dword	_ZN39_INTERNAL_9e7a7145_4_k_cu_bd969c85_27954cuda3std3__45__cpo3endE
	.align		8
        /*0028*/ 	.dword	_ZN39_INTERNAL_9e7a7145_4_k_cu_bd969c85_27954cuda3std3__45__cpo6cbeginE
	.align		8
        /*0030*/ 	.dword	_ZN39_INTERNAL_9e7a7145_4_k_cu_bd969c85_27954cuda3std3__45__cpo4cendE
	.align		8
        /*0038*/ 	.dword	_ZN39_INTERNAL_9e7a7145_4_k_cu_bd969c85_27954cuda3std3__441_GLOBAL__N__9e7a7145_4_k_cu_bd969c85_27956ignoreE
	.align		8
        /*0040*/ 	.dword	_ZN39_INTERNAL_9e7a7145_4_k_cu_bd969c85_27954cuda3std3__419piecewise_constructE
	.align		8
        /*0048*/ 	.dword	_ZN39_INTERNAL_9e7a7145_4_k_cu_bd969c85_27954cuda3std3__48in_placeE
	.align		8
        /*0050*/ 	.dword	_ZN39_INTERNAL_9e7a7145_4_k_cu_bd969c85_27954cuda3std6ranges3__45__cpo4swapE
	.align		8
        /*0058*/ 	.dword	_ZN39_INTERNAL_9e7a7145_4_k_cu_bd969c85_27954cuda3std6ranges3__45__cpo9iter_moveE
	.align		8
        /*0060*/ 	.dword	_ZN39_INTERNAL_9e7a7145_4_k_cu_bd969c85_27954cute7productE
	.align		8
        /*0068*/ 	.dword	_ZN39_INTERNAL_9e7a7145_4_k_cu_bd969c85_27954cute1_E
	.align		8
        /*0070*/ 	.dword	$str$22
	.align		8
        /*0078*/ 	.dword	$str$23
	.align		8
        /*0080*/ 	.dword	$str$26
	.align		8
        /*0088*/ 	.dword	$str$27


//--------------------- .text._ZN7cutlass13device_kernelINS_4gemm6kernel13GemmUniversalIN4cute5tupleIJiiiiEEENS1_10collective13CollectiveMmaINS1_34MainloopSm90TmaGmmaWarpSpecializedILi4ENS5_IJNS4_1CILi1EEESB_SB_EEENS1_35KernelTmaWarpSpecializedCooperativeEEENS5_IJNSA_ILi128EEENSA_ILi256EEENSA_ILi64EEEEEENS_10bfloat16_tENS5_IJlSB_lEEESJ_SK_NS4_8TiledMMAINS4_8MMA_AtomIJNS4_4SM904GMMA28MMA_64x256x16_F32BF16BF16_SSILNSO_5MajorE0ELSQ_0ELNSO_7ScaleInE1ELSR_1EEEEEENS4_6LayoutINS5_IJNSA_ILi2EEESB_SB_EEENS5_IJSB_NSA_ILi0EEESX_EEEEENS5_IJNS4_10UnderscoreES10_S10_EEEEENS4_13SM90_TMA_LOADENS4_14ComposedLayoutINS4_7SwizzleILi3ELi4ELi3EEENS4_18smem_ptr_flag_bitsILi16EEENSU_INS5_IJNSA_ILi8EEESH_EEENS5_IJSH_SB_EEEEEEEvNS4_8identityES13_S1D_vS1E_EENS_8epilogue10collective18CollectiveEpilogueINS1G_22Sm90TmaWarpSpecializedILi4ELi2ELi16ELb1ELb0EEEJSI_NS5_IJSF_NSA_ILi32EEEEEESJ_SK_SJ_SK_NS1G_6fusion15FusionCallbacksIS1K_NS1N_17LinCombPerRowBiasISJ_fSJ_SJ_fLi8ELNS_15FloatRoundStyleE2EEESI_S1M_JEEES13_NS14_INS15_ILi2ELi4ELi3EEES18_NSU_INS5_IJS19_S1L_EEENS5_IJS1L_SB_EEEEEEENS4_17SM75_U32x4_LDSM_NENS4_14SM90_TMA_STOREES1X_NS4_17SM90_U32x4_STSM_NENS4_9Copy_AtomIJS20_NS_6half_tEEEEvEEEvvEEEEvNT_6ParamsE --------------------------
	.section	.text._ZN7cutlass13device_kernelINS_4gemm6kernel13GemmUniversalIN4cute5tupleIJiiiiEEENS1_10collective13CollectiveMmaINS1_34MainloopSm90TmaGmmaWarpSpecializedILi4ENS5_IJNS4_1CILi1EEESB_SB_EEENS1_35KernelTmaWarpSpecializedCooperativeEEENS5_IJNSA_ILi128EEENSA_ILi256EEENSA_ILi64EEEEEENS_10bfloat16_tENS5_IJlSB_lEEESJ_SK_NS4_8TiledMMAINS4_8MMA_AtomIJNS4_4SM904GMMA28MMA_64x256x16_F32BF16BF16_SSILNSO_5MajorE0ELSQ_0ELNSO_7ScaleInE1ELSR_1EEEEEENS4_6LayoutINS5_IJNSA_ILi2EEESB_SB_EEENS5_IJSB_NSA_ILi0EEESX_EEEEENS5_IJNS4_10UnderscoreES10_S10_EEEEENS4_13SM90_TMA_LOADENS4_14ComposedLayoutINS4_7SwizzleILi3ELi4ELi3EEENS4_18smem_ptr_flag_bitsILi16EEENSU_INS5_IJNSA_ILi8EEESH_EEENS5_IJSH_SB_EEEEEEEvNS4_8identityES13_S1D_vS1E_EENS_8epilogue10collective18CollectiveEpilogueINS1G_22Sm90TmaWarpSpecializedILi4ELi2ELi16ELb1ELb0EEEJSI_NS5_IJSF_NSA_ILi32EEEEEESJ_SK_SJ_SK_NS1G_6fusion15FusionCallbacksIS1K_NS1N_17LinCombPerRowBiasISJ_fSJ_SJ_fLi8ELNS_15FloatRoundStyleE2EEESI_S1M_JEEES13_NS14_INS15_ILi2ELi4ELi3EEES18_NSU_INS5_IJS19_S1L_EEENS5_IJS1L_SB_EEEEEEENS4_17SM75_U32x4_LDSM_NENS4_14SM90_TMA_STOREES1X_NS4_17SM90_U32x4_STSM_NENS4_9Copy_AtomIJS20_NS_6half_tEEEEvEEEvvEEEEvNT_6ParamsE,"ax",@progbits
	.align	128
.text._ZN7cutlass13device_kernelINS_4gemm6kernel13GemmUniversalIN4cute5tupleIJiiiiEEENS1_10collective13CollectiveMmaINS1_34MainloopSm90TmaGmmaWarpSpecializedILi4ENS5_IJNS4_1CILi1EEESB_SB_EEENS1_35KernelTmaWarpSpecializedCooperativeEEENS5_IJNSA_ILi128EEENSA_ILi256EEENSA_ILi64EEEEEENS_10bfloat16_tENS5_IJlSB_lEEESJ_SK_NS4_8TiledMMAINS4_8MMA_AtomIJNS4_4SM904GMMA28MMA_64x256x16_F32BF16BF16_SSILNSO_5MajorE0ELSQ_0ELNSO_7ScaleInE1ELSR_1EEEEEENS4_6LayoutINS5_IJNSA_ILi2EEESB_SB_EEENS5_IJSB_NSA_ILi0EEESX_EEEEENS5_IJNS4_10UnderscoreES10_S10_EEEEENS4_13SM90_TMA_LOADENS4_14ComposedLayoutINS4_7SwizzleILi3ELi4ELi3EEENS4_18smem_ptr_flag_bitsILi16EEENSU_INS5_IJNSA_ILi8EEESH_EEENS5_IJSH_SB_EEEEEEEvNS4_8identityES13_S1D_vS1E_EENS_8epilogue10collective18CollectiveEpilogueINS1G_22Sm90TmaWarpSpecializedILi4ELi2ELi16ELb1ELb0EEEJSI_NS5_IJSF_NSA_ILi32EEEEEESJ_SK_SJ_SK_NS1G_6fusion15FusionCallbacksIS1K_NS1N_17LinCombPerRowBiasISJ_fSJ_SJ_fLi8ELNS_15FloatRoundStyleE2EEESI_S1M_JEEES13_NS14_INS15_ILi2ELi4ELi3EEES18_NSU_INS5_IJS19_S1L_EEENS5_IJS1L_SB_EEEEEEENS4_17SM75_U32x4_LDSM_NENS4_14SM90_TMA_STOREES1X_NS4_17SM90_U32x4_STSM_NENS4_9Copy_AtomIJS20_NS_6half_tEEEEvEEEvvEEEEvNT_6ParamsE:
        .type           _ZN7cutlass13device_kernelINS_4gemm6kernel13GemmUniversalIN4cute5tupleIJiiiiEEENS1_10collective13CollectiveMmaINS1_34MainloopSm90TmaGmmaWarpSpecializedILi4ENS5_IJNS4_1CILi1EEESB_SB_EEENS1_35KernelTmaWarpSpecializedCooperativeEEENS5_IJNSA_ILi128EEENSA_ILi256EEENSA_ILi64EEEEEENS_10bfloat16_tENS5_IJlSB_lEEESJ_SK_NS4_8TiledMMAINS4_8MMA_AtomIJNS4_4SM904GMMA28MMA_64x256x16_F32BF16BF16_SSILNSO_5MajorE0ELSQ_0ELNSO_7ScaleInE1ELSR_1EEEEEENS4_6LayoutINS5_IJNSA_ILi2EEESB_SB_EEENS5_IJSB_NSA_ILi0EEESX_EEEEENS5_IJNS4_10UnderscoreES10_S10_EEEEENS4_13SM90_TMA_LOADENS4_14ComposedLayoutINS4_7SwizzleILi3ELi4ELi3EEENS4_18smem_ptr_flag_bitsILi16EEENSU_INS5_IJNSA_ILi8EEESH_EEENS5_IJSH_SB_EEEEEEEvNS4_8identityES13_S1D_vS1E_EENS_8epilogue10collective18CollectiveEpilogueINS1G_22Sm90TmaWarpSpecializedILi4ELi2ELi16ELb1ELb0EEEJSI_NS5_IJSF_NSA_ILi32EEEEEESJ_SK_SJ_SK_NS1G_6fusion15FusionCallbacksIS1K_NS1N_17LinCombPerRowBiasISJ_fSJ_SJ_fLi8ELNS_15FloatRoundStyleE2EEESI_S1M_JEEES13_NS14_INS15_ILi2ELi4ELi3EEES18_NSU_INS5_IJS19_S1L_EEENS5_IJS1L_SB_EEEEEEENS4_17SM75_U32x4_LDSM_NENS4_14SM90_TMA_STOREES1X_NS4_17SM90_U32x4_STSM_NENS4_9Copy_AtomIJS20_NS_6half_tEEEEvEEEvvEEEEvNT_6ParamsE,@function
        .size           _ZN7cutlass13device_kernelINS_4gemm6kernel13GemmUniversalIN4cute5tupleIJiiiiEEENS1_10collective13CollectiveMmaINS1_34MainloopSm90TmaGmmaWarpSpecializedILi4ENS5_IJNS4_1CILi1EEESB_SB_EEENS1_35KernelTmaWarpSpecializedCooperativeEEENS5_IJNSA_ILi128EEENSA_ILi256EEENSA_ILi64EEEEEENS_10bfloat16_tENS5_IJlSB_lEEESJ_SK_NS4_8TiledMMAINS4_8MMA_AtomIJNS4_4SM904GMMA28MMA_64x256x16_F32BF16BF16_SSILNSO_5MajorE0ELSQ_0ELNSO_7ScaleInE1ELSR_1EEEEEENS4_6LayoutINS5_IJNSA_ILi2EEESB_SB_EEENS5_IJSB_NSA_ILi0EEESX_EEEEENS5_IJNS4_10UnderscoreES10_S10_EEEEENS4_13SM90_TMA_LOADENS4_14ComposedLayoutINS4_7SwizzleILi3ELi4ELi3EEENS4_18smem_ptr_flag_bitsILi16EEENSU_INS5_IJNSA_ILi8EEESH_EEENS5_IJSH_SB_EEEEEEEvNS4_8identityES13_S1D_vS1E_EENS_8epilogue10collective18CollectiveEpilogueINS1G_22Sm90TmaWarpSpecializedILi4ELi2ELi16ELb1ELb0EEEJSI_NS5_IJSF_NSA_ILi32EEEEEESJ_SK_SJ_SK_NS1G_6fusion15FusionCallbacksIS1K_NS1N_17LinCombPerRowBiasISJ_fSJ_SJ_fLi8ELNS_15FloatRoundStyleE2EEESI_S1M_JEEES13_NS14_INS15_ILi2ELi4ELi3EEES18_NSU_INS5_IJS19_S1L_EEENS5_IJS1L_SB_EEEEEEENS4_17SM75_U32x4_LDSM_NENS4_14SM90_TMA_STOREES1X_NS4_17SM90_U32x4_STSM_NENS4_9Copy_AtomIJS20_NS_6half_tEEEEvEEEvvEEEEvNT_6ParamsE,(.L_x_264 - _ZN7cutlass13device_kernelINS_4gemm6kernel13GemmUniversalIN4cute5tupleIJiiiiEEENS1_10collective13CollectiveMmaINS1_34MainloopSm90TmaGmmaWarpSpecializedILi4ENS5_IJNS4_1CILi1EEESB_SB_EEENS1_35KernelTmaWarpSpecializedCooperativeEEENS5_IJNSA_ILi128EEENSA_ILi256EEENSA_ILi64EEEEEENS_10bfloat16_tENS5_IJlSB_lEEESJ_SK_NS4_8TiledMMAINS4_8MMA_AtomIJNS4_4SM904GMMA28MMA_64x256x16_F32BF16BF16_SSILNSO_5MajorE0ELSQ_0ELNSO_7ScaleInE1ELSR_1EEEEEENS4_6LayoutINS5_IJNSA_ILi2EEESB_SB_EEENS5_IJSB_NSA_ILi0EEESX_EEEEENS5_IJNS4_10UnderscoreES10_S10_EEEEENS4_13SM90_TMA_LOADENS4_14ComposedLayoutINS4_7SwizzleILi3ELi4ELi3EEENS4_18smem_ptr_flag_bitsILi16EEENSU_INS5_IJNSA_ILi8EEESH_EEENS5_IJSH_SB_EEEEEEEvNS4_8identityES13_S1D_vS1E_EENS_8epilogue10collective18CollectiveEpilogueINS1G_22Sm90TmaWarpSpecializedILi4ELi2ELi16ELb1ELb0EEEJSI_NS5_IJSF_NSA_ILi32EEEEEESJ_SK_SJ_SK_NS1G_6fusion15FusionCallbacksIS1K_NS1N_17LinCombPerRowBiasISJ_fSJ_SJ_fLi8ELNS_15FloatRoundStyleE2EEESI_S1M_JEEES13_NS14_INS15_ILi2ELi4ELi3EEES18_NSU_INS5_IJS19_S1L_EEENS5_IJS1L_SB_EEEEEEENS4_17SM75_U32x4_LDSM_NENS4_14SM90_TMA_STOREES1X_NS4_17SM90_U32x4_STSM_NENS4_9Copy_AtomIJS20_NS_6half_tEEEEvEEEvvEEEEvNT_6ParamsE)
        .other          _ZN7cutlass13device_kernelINS_4gemm6kernel13GemmUniversalIN4cute5tupleIJiiiiEEENS1_10collective13CollectiveMmaINS1_34MainloopSm90TmaGmmaWarpSpecializedILi4ENS5_IJNS4_1CILi1EEESB_SB_EEENS1_35KernelTmaWarpSpecializedCooperativeEEENS5_IJNSA_ILi128EEENSA_ILi256EEENSA_ILi64EEEEEENS_10bfloat16_tENS5_IJlSB_lEEESJ_SK_NS4_8TiledMMAINS4_8MMA_AtomIJNS4_4SM904GMMA28MMA_64x256x16_F32BF16BF16_SSILNSO_5MajorE0ELSQ_0ELNSO_7ScaleInE1ELSR_1EEEEEENS4_6LayoutINS5_IJNSA_ILi2EEESB_SB_EEENS5_IJSB_NSA_ILi0EEESX_EEEEENS5_IJNS4_10UnderscoreES10_S10_EEEEENS4_13SM90_TMA_LOADENS4_14ComposedLayoutINS4_7SwizzleILi3ELi4ELi3EEENS4_18smem_ptr_flag_bitsILi16EEENSU_INS5_IJNSA_ILi8EEESH_EEENS5_IJSH_SB_EEEEEEEvNS4_8identityES13_S1D_vS1E_EENS_8epilogue10collective18CollectiveEpilogueINS1G_22Sm90TmaWarpSpecializedILi4ELi2ELi16ELb1ELb0EEEJSI_NS5_IJSF_NSA_ILi32EEEEEESJ_SK_SJ_SK_NS1G_6fusion15FusionCallbacksIS1K_NS1N_17LinCombPerRowBiasISJ_fSJ_SJ_fLi8ELNS_15FloatRoundStyleE2EEESI_S1M_JEEES13_NS14_INS15_ILi2ELi4ELi3EEES18_NSU_INS5_IJS19_S1L_EEENS5_IJS1L_SB_EEEEEEENS4_17SM75_U32x4_LDSM_NENS4_14SM90_TMA_STOREES1X_NS4_17SM90_U32x4_STSM_NENS4_9Copy_AtomIJS20_NS_6half_tEEEEvEEEvvEEEEvNT_6ParamsE,@"STO_CUDA_ENTRY STV_DEFAULT"
_ZN7cutlass13device_kernelINS_4gemm6kernel13GemmUniversalIN4cute5tupleIJiiiiEEENS1_10collective13CollectiveMmaINS1_34MainloopSm90TmaGmmaWarpSpecializedILi4ENS5_IJNS4_1CILi1EEESB_SB_EEENS1_35KernelTmaWarpSpecializedCooperativeEEENS5_IJNSA_ILi128EEENSA_ILi256EEENSA_ILi64EEEEEENS_10bfloat16_tENS5_IJlSB_lEEESJ_SK_NS4_8TiledMMAINS4_8MMA_AtomIJNS4_4SM904GMMA28MMA_64x256x16_F32BF16BF16_SSILNSO_5MajorE0ELSQ_0ELNSO_7ScaleInE1ELSR_1EEEEEENS4_6LayoutINS5_IJNSA_ILi2EEESB_SB_EEENS5_IJSB_NSA_ILi0EEESX_EEEEENS5_IJNS4_10UnderscoreES10_S10_EEEEENS4_13SM90_TMA_LOADENS4_14ComposedLayoutINS4_7SwizzleILi3ELi4ELi3EEENS4_18smem_ptr_flag_bitsILi16EEENSU_INS5_IJNSA_ILi8EEESH_EEENS5_IJSH_SB_EEEEEEEvNS4_8identityES13_S1D_vS1E_EENS_8epilogue10collective18CollectiveEpilogueINS1G_22Sm90TmaWarpSpecializedILi4ELi2ELi16ELb1ELb0EEEJSI_NS5_IJSF_NSA_ILi32EEEEEESJ_SK_SJ_SK_NS1G_6fusion15FusionCallbacksIS1K_NS1N_17LinCombPerRowBiasISJ_fSJ_SJ_fLi8ELNS_15FloatRoundStyleE2EEESI_S1M_JEEES13_NS14_INS15_ILi2ELi4ELi3EEES18_NSU_INS5_IJS19_S1L_EEENS5_IJS1L_SB_EEEEEEENS4_17SM75_U32x4_LDSM_NENS4_14SM90_TMA_STOREES1X_NS4_17SM90_U32x4_STSM_NENS4_9Copy_AtomIJS20_NS_6half_tEEEEvEEEvvEEEEvNT_6ParamsE:
[----:B------:R-:W1:Y:S01]  /*0000*/  LDC R1, c[0x0][0x28] ;  /* 0x00000a00ff017b82 */ /* 0x000e620000000800 */
[----:B------:R-:W2:Y:S07]  /*0010*/  S2R R18, SR_TID.X ;  /* 0x0000000000127919 */ /* 0x000eae0000002100 */
[----:B------:R-:W3:Y:S01]  /*0020*/  LDC.64 R4, c[0x0][0x588] ;  /* 0x00016200ff047b82 */ /* 0x000ee20000000a00 */
[----:B------:R-:W-:Y:S01]  /*0030*/  ELECT P0, URZ, PT ;  /* 0x00000000003f782f */ /* 0x000fe20003800000 */
[----:B------:R-:W-:Y:S01]  /*0040*/  BSSY B0, `(.L_x_0) ;  /* 0x0000016000007945 */ /* 0x000fe20003800000 */
[----:B--2---:R-:W-:-:S02]  /*0050*/  SHF.R.U32.HI R11, RZ, 0x5, R18 ;  /* 0x00000005ff0b7819 */ /* 0x004fc40000011612 */
[----:B------:R-:W-:-:S03]  /*0060*/  SHF.R.U32.HI R2, RZ, 0x7, R18 ;  /* 0x00000007ff027819 */ /* 0x000fc60000011612 */
[----:B------:R-:W2:Y:S04]  /*0070*/  SHFL.IDX PT, R0, R11, RZ, 0x1f ;  /* 0x00001fff0b007589 */ /* 0x000ea800000e0000 */
[----:B------:R4:W1:Y:S01]  /*0080*/  SHFL.IDX PT, R9, R2, RZ, 0x1f ;  /* 0x00001fff02097589 */ /* 0x00086200000e0000 */
[----:B--2---:R-:W-:Y:S02]  /*0090*/  ISETP.NE.OR P0, PT, R0, RZ, !P0 ;  /* 0x000000ff0000720c */ /* 0x004fe40004705670 */
[----:B------:R-:W-:-:S11]  /*00a0*/  SHF.R.S32.HI R3, RZ, 0x1f, R0 ;  /* 0x0000001fff037819 */ /* 0x000fd60000011400 */
[----:B-1-34-:R-:W-:Y:S05]  /*00b0*/  @P0 BRA `(.L_x_1) ;  /* 0x0000000000380947 */ /* 0x01afea0003800000 */
[----:B------:R-:W-:Y:S02]  /*00c0*/  ULDC.64 UR4, c[0x0][0x198] ;  /* 0x0000660000047ab9 */ /* 0x000fe40000000a00 */
[----:B------:R-:W-:Y:S02]  /*00d0*/  UIADD3 UR6, UP0, UR4, 0xf0, URZ ;  /* 0x000000f004067890 */ /* 0x000fe4000ff1e03f */
[----:B------:R-:W-:Y:S02]  /*00e0*/  UIADD3 UR8, UP1, UR4, 0x1f0, URZ ;  /* 0x000001f004087890 */ /* 0x000fe4000ff3e03f */
[----:B------:R-:W-:Y:S02]  /*00f0*/  UIADD3 UR10, UP2, UR4, 0x3f0, URZ ;  /* 0x000003f0040a7890 */ /* 0x000fe4000ff5e03f */
[----:B------:R-:W-:Y:S02]  /*0100*/  UIADD3 UR4, UP3, UR4, 0x4f0, URZ ;  /* 0x000004f004047890 */ /* 0x000fe4000ff7e03f */
[----:B------:R-:W-:-:S02]  /*0110*/  UIADD3.X UR7, URZ, UR5, URZ, UP0, !UPT ;  /* 0x000000053f077290 */ /* 0x000fc400087fe43f */
[----:B------:R-:W-:Y:S02]  /*0120*/  UIADD3.X UR9, URZ, UR5, URZ, UP1, !UPT ;  /* 0x000000053f097290 */ /* 0x000fe40008ffe43f */
[----:B------:R-:W-:Y:S02]  /*0130*/  UIADD3.X UR11, URZ, UR5, URZ, UP2, !UPT ;  /* 0x000000053f0b7290 */ /* 0x000fe400097fe43f */
[----:B------:R-:W-:-:S03]  /*0140*/  UIADD3.X UR5, URZ, UR5, URZ, UP3, !UPT ;  /* 0x000000053f057290 */ /* 0x000fc60009ffe43f */
[----:B------:R1:W-:Y:S02]  /*0150*/  UTMACCTL.PF [UR6] ;  /* 0x00000000060079b9 */ /* 0x0003e40008040000 */
[----:B------:R1:W-:Y:S02]  /*0160*/  UTMACCTL.PF [UR8] ;  /* 0x00000000080079b9 */ /* 0x0003e40008040000 */
[----:B------:R1:W-:Y:S02]  /*0170*/  UTMACCTL.PF [UR10] ;  /* 0x000000000a0079b9 */ /* 0x0003e40008040000 */
[----:B------:R1:W-:Y:S02]  /*0180*/  UTMACCTL.PF [UR4] ;  /* 0x00000000040079b9 */ /* 0x0003e40008040000 */
[----:B-1----:R-:W-:Y:S01]  /*0190*/  NOP ;  /* 0x0000000000007918 */ /* 0x002fe20000000000 */
.L_x_1:
[----:B------:R-:W-:Y:S05]  /*01a0*/  BSYNC B0 ;  /* 0x0000000000007941 */ /* 0x000fea0003800000 */
.L_x_0:
[----:B------:R-:W-:Y:S01]  /*01b0*/  ULDC.64 UR4, c[0x0][0x590] ;  /* 0x0001640000047ab9 */ /* 0x000fe20000000a00 */
[----:B------:R-:W-:Y:S01]  /*01c0*/  LEA.HI R3, R3, R0, RZ, 0x2 ;  /* 0x0000000003037211 */ /* 0x000fe200078f10ff */
[----:B------:R-:W-:Y:S01]  /*01d0*/  ULDC.64 UR48, c[0x0][0x208] ;  /* 0x0000820000307ab9 */ /* 0x000fe20000000a00 */
[----:B------:R-:W-:Y:S01]  /*01e0*/  ISETP.NE.U32.AND P1, PT, RZ, UR4, PT ;  /* 0x00000004ff007c0c */ /* 0x000fe2000bf25070 */
[----:B------:R-:W-:Y:S01]  /*01f0*/  IMAD.MOV.U32 R6, RZ, RZ, R4 ;  /* 0x000000ffff067224 */ /* 0x000fe200078e0004 */
[----:B------:R-:W-:Y:S01]  /*0200*/  LOP3.LUT R3, R3, 0xfffffffc, RZ, 0xc0, !PT ;  /* 0xfffffffc03037812 */ /* 0x000fe200078ec0ff */
[----:B------:R-:W-:Y:S01]  /*0210*/  IMAD.MOV.U32 R7, RZ, RZ, R5 ;  /* 0x000000ffff077224 */ /* 0x000fe200078e0005 */
[----:B------:R-:W-:Y:S02]  /*0220*/  ISETP.NE.AND.EX P2, PT, RZ, UR5, PT, P1 ;  /* 0x00000005ff007c0c */ /* 0x000fe4000bf45310 */
[----:B------:R-:W-:Y:S01]  /*0230*/  PRMT R2, RZ, 0x7610, R2 ;  /* 0x00007610ff027816 */ /* 0x000fe20000000002 */
[----:B------:R-:W-:-:S10]  /*0240*/  IMAD.IADD R0, R0, 0x1, -R3 ;  /* 0x0000000100007824 */ /* 0x000fd400078e0a03 */
[----:B------:R-:W-:Y:S05]  /*0250*/  @P2 BRA `(.L_x_2) ;  /* 0x0000000000302947 */ /* 0x000fea0003800000 */
[----:B------:R-:W-:Y:S02]  /*0260*/  ULDC.64 UR6, c[0x0][0x588] ;  /* 0x0001620000067ab9 */ /* 0x000fe40000000a00 */
[----:B------:R-:W-:-:S04]  /*0270*/  ISETP.NE.U32.AND P0, PT, RZ, UR6, PT ;  /* 0x00000006ff007c0c */ /* 0x000fc8000bf05070 */
[----:B------:R-:W-:-:S13]  /*0280*/  ISETP.NE.AND.EX P0, PT, RZ, UR7, PT, P0 ;  /* 0x00000007ff007c0c */ /* 0x000fda000bf05300 */
[----:B------:R-:W-:Y:S05]  /*0290*/  @!P0 BRA `(.L_x_3) ;  /* 0x0000000000108947 */ /* 0x000fea0003800000 */
[----:B------:R-:W2:Y:S02]  /*02a0*/  LDG.E R2, desc[UR48][R6.64] ;  /* 0x0000003006027981 */ /* 0x000ea4000c1e1900 */
[----:B--2---:R-:W-:Y:S02]  /*02b0*/  FSETP.NEU.AND P3, PT, R2, RZ, PT ;  /* 0x000000ff0200720b */ /* 0x004fe40003f6d000 */
[----:B------:R-:W-:Y:S01]  /*02c0*/  MOV R2, 0x1 ;  /* 0x0000000100027802 */ /* 0x000fe20000000f00 */
[----:B------:R-:W-:Y:S10]  /*02d0*/  BRA `(.L_x_2) ;  /* 0x0000000000107947 */ /* 0x000ff40003800000 */
.L_x_3:
[----:B------:R-:W-:Y:S01]  /*02e0*/  ULDC UR6, c[0x0][0x580] ;  /* 0x0001600000067ab9 */ /* 0x000fe20000000800 */
[----:B------:R-:W-:Y:S01]  /*02f0*/  IMAD.MOV.U32 R2, RZ, RZ, 0x1 ;  /* 0x00000001ff027424 */ /* 0x000fe200078e00ff */
[----:B------:R-:W-:Y:S02]  /*0300*/  FSETP.NEU.AND P3, PT, RZ, UR6, PT ;  /* 0x00000006ff007c0b */ /* 0x000fe4000bf6d000 */
[----:B------:R-:W-:-:S11]  /*0310*/  CS2R R6, SRZ ;  /* 0x0000000000067805 */ /* 0x000fd6000001ff00 */
.L_x_2:
[----:B------:R-:W-:Y:S01]  /*0320*/  ISETP.NE.U32.AND P0, PT, R6, RZ, PT ;  /* 0x000000ff0600720c */ /* 0x000fe20003f05070 */
[----:B------:R-:W-:Y:S01]  /*0330*/  IMAD.MOV.U32 R3, RZ, RZ, 0x1 ;  /* 0x00000001ff037424 */ /* 0x000fe200078e00ff */
[----:B------:R-:W-:Y:S02]  /*0340*/  ISETP.NE.AND.EX P1, PT, RZ, UR5, PT, P1 ;  /* 0x00000005ff007c0c */ /* 0x000fe4000bf25310 */
[----:B------:R-:W-:-:S13]  /*0350*/  ISETP.NE.AND.EX P0, PT, R7, RZ, PT, P0 ;  /* 0x000000ff0700720c */ /* 0x000fda0003f05300 */
[----:B------:R-:W-:Y:S05]  /*0360*/  @P0 BRA P1, `(.L_x_4) ;  /* 0x0000000000300947 */ /* 0x000fea0000800000 */
[----:B------:R-:W-:Y:S02]  /*0370*/  ISETP.NE.U32.AND P1, PT, RZ, UR4, PT ;  /* 0x00000004ff007c0c */ /* 0x000fe4000bf25070 */
[----:B------:R-:W-:Y:S02]  /*0380*/  ISETP.NE.U32.AND P0, PT, R6, RZ, PT ;  /* 0x000000ff0600720c */ /* 0x000fe40003f05070 */
[----:B------:R-:W-:Y:S02]  /*0390*/  ISETP.NE.AND.EX P1, PT, RZ, UR5, PT, P1 ;  /* 0x00000005ff007c0c */ /* 0x000fe4000bf25310 */
[----:B------:R-:W-:Y:S02]  /*03a0*/  PRMT R2, R2, 0x9910, RZ ;  /* 0x0000991002027816 */ /* 0x000fe400000000ff */
[----:B------:R-:W-:Y:S02]  /*03b0*/  ISETP.NE.AND.EX P0, PT, R7, RZ, PT, P0 ;  /* 0x000000ff0700720c */ /* 0x000fe40003f05300 */
[----:B------:R-:W-:-:S02]  /*03c0*/  ISETP.NE.AND P4, PT, R2, RZ, PT ;  /* 0x000000ff0200720c */ /* 0x000fc40003f85270 */
[----:B------:R-:W-:Y:S02]  /*03d0*/  SEL R3, RZ, 0xffffffff, P3 ;  /* 0xffffffffff037807 */ /* 0x000fe40001800000 */
[----:B------:R-:W-:-:S04]  /*03e0*/  SEL R2, RZ, 0xffffffff, P0 ;  /* 0xffffffffff027807 */ /* 0x000fc80000000000 */
[----:B------:R-:W-:-:S04]  /*03f0*/  @P1 SEL R3, R2, R3, !P4 ;  /* 0x0000000302031207 */ /* 0x000fc80006000000 */
[----:B------:R-:W-:-:S04]  /*0400*/  LOP3.LUT R3, R3, 0x1, RZ, 0xc0, !PT ;  /* 0x0000000103037812 */ /* 0x000fc800078ec0ff */
[----:B------:R-:W-:-:S04]  /*0410*/  ISETP.NE.U32.AND P0, PT, R3, 0x1, PT ;  /* 0x000000010300780c */ /* 0x000fc80003f05070 */
[----:B------:R-:W-:-:S09]  /*0420*/  SEL R3, RZ, 0x1, !P0 ;  /* 0x00000001ff037807 */ /* 0x000fd20004000000 */
.L_x_4:
[----:B------:R-:W1:Y:S02]  /*0430*/  SHFL.IDX PT, R2, R11, RZ, 0x1f ;  /* 0x00001fff0b027589 */ /* 0x000e6400000e0000 */
[----:B-1----:R-:W-:-:S13]  /*0440*/  ISETP.NE.AND P0, PT, R2, RZ, PT ;  /* 0x000000ff0200720c */ /* 0x002fda0003f05270 */
[----:B------:R-:W-:Y:S05]  /*0450*/  @P0 BRA `(.L_x_5) ;  /* 0x0000000000580947 */ /* 0x000fea0003800000 */
[----:B------:R-:W1:Y:S01]  /*0460*/  S2UR UR8, SR_CgaCtaId ;  /* 0x00000000000879c3 */ /* 0x000e620000008800 */
[----:B------:R-:W-:Y:S01]  /*0470*/  UMOV UR4, 0x400 ;  /* 0x0000040000047882 */ /* 0x000fe20000000000 */
[----:B------:R-:W-:Y:S01]  /*0480*/  UMOV UR5, 0x1 ;  /* 0x0000000100057882 */ /* 0x000fe20000000000 */
[----:B------:R-:W-:Y:S01]  /*0490*/  UMOV UR6, 0x100 ;  /* 0x0000010000067882 */ /* 0x000fe20000000000 */
[----:B------:R-:W-:Y:S01]  /*04a0*/  ELECT P0, URZ, PT ;  /* 0x00000000003f782f */ /* 0x000fe20003800000 */
[----:B------:R-:W-:-:S04]  /*04b0*/  UIADD3 UR6, -UR6, 0x100000, URZ ;  /* 0x0010000006067890 */ /* 0x000fc8000fffe13f */
[----:B------:R-:W-:Y:S02]  /*04c0*/  USHF.L.U32 UR7, UR6, 0xb, URZ ;  /* 0x0000000b06077899 */ /* 0x000fe4000800063f */
[----:B------:R-:W-:Y:S02]  /*04d0*/  USHF.L.U32 UR6, UR6, 0x1, URZ ;  /* 0x0000000106067899 */ /* 0x000fe4000800063f */
[----:B-1----:R-:W-:Y:S02]  /*04e0*/  ULEA UR8, UR8, UR4, 0x18 ;  /* 0x0000000408087291 */ /* 0x002fe4000f8ec03f */
[----:B------:R-:W-:-:S04]  /*04f0*/  UIADD3 UR4, -UR5, 0x100000, URZ ;  /* 0x0010000005047890 */ /* 0x000fc8000fffe13f */
[----:B------:R-:W-:Y:S02]  /*0500*/  USHF.L.U32 UR5, UR4, 0xb, URZ ;  /* 0x0000000b04057899 */ /* 0x000fe4000800063f */
[----:B------:R-:W-:Y:S01]  /*0510*/  USHF.L.U32 UR4, UR4, 0x1, URZ ;  /* 0x0000000104047899 */ /* 0x000fe2000800063f */
[----:B------:R-:W1:Y:S11]  /*0520*/  FENCE.VIEW.ASYNC.S ;  /* 0x00000000000073c6 */ /* 0x000e760000000000 */
[----:B-1----:R1:W2:Y:S01]  /*0530*/  SYNCS.EXCH.64 URZ, [UR8], UR4 ;  /* 0x00000004083f75b2 */ /* 0x0022a20008000100 */
[----:B------:R1:W3:Y:S01]  /*0540*/  SYNCS.EXCH.64 URZ, [UR8+0x20], UR6 ;  /* 0x00002006083f75b2 */ /* 0x0002e20008000100 */
[----:B------:R1:W4:Y:S01]  /*0550*/  SYNCS.EXCH.64 URZ, [UR8+0x8], UR4 ;  /* 0x00000804083f75b2 */ /* 0x0003220008000100 */
[----:B------:R1:W1:Y:S01]  /*0560*/  SYNCS.EXCH.64 URZ, [UR8+0x28], UR6 ;  /* 0x00002806083f75b2 */ /* 0x0002620008000100 */
[----:B------:R1:W1:Y:S01]  /*0570*/  SYNCS.EXCH.64 URZ, [UR8+0x10], UR4 ;  /* 0x00001004083f75b2 */ /* 0x0002620008000100 */
[----:B------:R1:W1:Y:S01]  /*0580*/  SYNCS.EXCH.64 URZ, [UR8+0x30], UR6 ;  /* 0x00003006083f75b2 */ /* 0x0002620008000100 */
[----:B------:R1:W1:Y:S01]  /*0590*/  SYNCS.EXCH.64 URZ, [UR8+0x18], UR4 ;  /* 0x00001804083f75b2 */ /* 0x0002620008000100 */
[----:B------:R1:W1:Y:S01]  /*05a0*/  SYNCS.EXCH.64 URZ, [UR8+0x38], UR6 ;  /* 0x00003806083f75b2 */ /* 0x0002620008000100 */
[----:B------:R-:W-:Y:S01]  /*05b0*/  NOP ;  /* 0x0000000000007918 */ /* 0x000fe20000000000 */
.L_x_5:
[----:B------:R-:W5:Y:S01]  /*05c0*/  SHFL.IDX PT, R6, R11, RZ, 0x1f ;  /* 0x00001fff0b067589 */ /* 0x000f6200000e0000 */
[----:B------:R-:W1:Y:S01]  /*05d0*/  LDC R2, c[0x0][0x904] ;  /* 0x00024100ff027b82 */ /* 0x000e620000000800 */
[----:B------:R-:W-:Y:S01]  /*05e0*/  NOP ;  /* 0x0000000000007918 */ /* 0x000fe20000000000 */
[----:B-----5:R-:W-:-:S13]  /*05f0*/  ISETP.NE.AND P0, PT, R6, RZ, PT ;  /* 0x000000ff0600720c */ /* 0x020fda0003f05270 */
[----:B------:R-:W-:Y:S05]  /*0600*/  @P0 BRA `(.L_x_6) ;  /* 0x0000000000580947 */ /* 0x000fea0003800000 */
[----:B-1----:R-:W1:Y:S01]  /*0610*/  S2UR UR5, SR_CgaCtaId ;  /* 0x00000000000579c3 */ /* 0x002e620000008800 */
[----:B------:R-:W-:Y:S01]  /*0620*/  UMOV UR4, 0x400 ;  /* 0x0000040000047882 */ /* 0x000fe20000000000 */
[----:B------:R-:W-:Y:S01]  /*0630*/  UMOV UR6, 0x20 ;  /* 0x0000002000067882 */ /* 0x000fe20000000000 */
[----:B------:R-:W-:Y:S01]  /*0640*/  UMOV UR7, 0x100 ;  /* 0x0000010000077882 */ /* 0x000fe20000000000 */
[----:B------:R-:W-:Y:S01]  /*0650*/  ELECT P0, URZ, PT ;  /* 0x00000000003f782f */ /* 0x000fe20003800000 */
[----:B-1----:R-:W-:Y:S02]  /*0660*/  ULEA UR8, UR5, UR4, 0x18 ;  /* 0x0000000405087291 */ /* 0x002fe4000f8ec03f */
[----:B------:R-:W-:-:S04]  /*0670*/  UIADD3 UR4, -UR6, 0x100000, URZ ;  /* 0x0010000006047890 */ /* 0x000fc8000fffe13f */
[----:B------:R-:W-:Y:S02]  /*0680*/  USHF.L.U32 UR5, UR4, 0xb, URZ ;  /* 0x0000000b04057899 */ /* 0x000fe4000800063f */
[----:B------:R-:W-:Y:S02]  /*0690*/  USHF.L.U32 UR4, UR4, 0x1, URZ ;  /* 0x0000000104047899 */ /* 0x000fe4000800063f */
[----:B------:R-:W-:-:S04]  /*06a0*/  UIADD3 UR6, -UR7, 0x100000, URZ ;  /* 0x0010000007067890 */ /* 0x000fc8000fffe13f */
[----:B------:R-:W-:Y:S02]  /*06b0*/  USHF.L.U32 UR7, UR6, 0xb, URZ ;  /* 0x0000000b06077899 */ /* 0x000fe4000800063f */
[----:B------:R-:W-:Y:S01]  /*06c0*/  USHF.L.U32 UR6, UR6, 0x1, URZ ;  /* 0x0000000106067899 */ /* 0x000fe2000800063f */
[----:B------:R-:W1:Y:S03]  /*06d0*/  FENCE.VIEW.ASYNC.S ;  /* 0x00000000000073c6 */ /* 0x000e660000000000 */
[----:B-1----:R1:W1:Y:S08]  /*06e0*/  SYNCS.EXCH.64 URZ, [UR8+0x40], UR4 ;  /* 0x00004004083f75b2 */ /* 0x0022700008000100 */
[----:B------:R1:W1:Y:S01]  /*06f0*/  SYNCS.EXCH.64 URZ, [UR8+0x60], UR6 ;  /* 0x00006006083f75b2 */ /* 0x0002620008000100 */
[----:B------:R1:W1:Y:S01]  /*0700*/  SYNCS.EXCH.64 URZ, [UR8+0x48], UR4 ;  /* 0x00004804083f75b2 */ /* 0x0002620008000100 */
[----:B------:R1:W1:Y:S01]  /*0710*/  SYNCS.EXCH.64 URZ, [UR8+0x68], UR6 ;  /* 0x00006806083f75b2 */ /* 0x0002620008000100 */
[----:B------:R1:W1:Y:S01]  /*0720*/  SYNCS.EXCH.64 URZ, [UR8+0x50], UR4 ;  /* 0x00005004083f75b2 */ /* 0x0002620008000100 */
[----:B------:R1:W1:Y:S01]  /*0730*/  SYNCS.EXCH.64 URZ, [UR8+0x70], UR6 ;  /* 0x00007006083f75b2 */ /* 0x0002620008000100 */
[----:B------:R1:W1:Y:S01]  /*0740*/  SYNCS.EXCH.64 URZ, [UR8+0x58], UR4 ;  /* 0x00005804083f75b2 */ /* 0x0002620008000100 */
[----:B------:R1:W1:Y:S01]  /*0750*/  SYNCS.EXCH.64 URZ, [UR8+0x78], UR6 ;  /* 0x00007806083f75b2 */ /* 0x0002620008000100 */
[----:B------:R-:W-:Y:S01]  /*0760*/  NOP ;  /* 0x0000000000007918 */ /* 0x000fe20000000000 */
.L_x_6:
[----:B------:R-:W5:Y:S01]  /*0770*/  SHFL.IDX PT, R11, R11, RZ, 0x1f ;  /* 0x00001fff0b0b7589 */ /* 0x000f6200000e0000 */
[----:B-1----:R-:W-:Y:S02]  /*0780*/  ISETP.NE.AND P6, PT, R2, 0x1, PT ;  /* 0x000000010200780c */ /* 0x002fe40003fc5270 */
[----:B------:R-:W-:Y:S01]  /*0790*/  ELECT P0, URZ, PT ;  /* 0x00000000003f782f */ /* 0x000fe20003800000 */
[----:B------:R-:W1:Y:S01]  /*07a0*/  S2UR UR37, SR_CgaCtaId ;  /* 0x00000000002579c3 */ /* 0x000e620000008800 */
[----:B------:R-:W2:Y:S01]  /*07b0*/  S2R R6, SR_CTAID.Y ;  /* 0x0000000000067919 */ /* 0x000ea20000002600 */
[----:B------:R-:W-:Y:S01]  /*07c0*/  P2R R7, PR, RZ, 0x40 ;  /* 0x00000040ff077803 */ /* 0x000fe20000000000 */
[----:B------:R-:W-:Y:S01]  /*07d0*/  UMOV UR4, 0x20 ;  /* 0x0000002000047882 */ /* 0x000fe20000000000 */
[----:B------:R-:W-:Y:S01]  /*07e0*/  ISETP.NE.AND P3, PT, R0, RZ, PT ;  /* 0x000000ff0000720c */ /* 0x000fe20003f65270 */
[----:B------:R-:W3:Y:S01]  /*07f0*/  S2R R8, SR_CTAID.X ;  /* 0x0000000000087919 */ /* 0x000ee20000002500 */
[----:B------:R-:W-:Y:S01]  /*0800*/  ISETP.NE.AND P4, PT, R9, RZ, PT ;  /* 0x000000ff0900720c */ /* 0x000fe20003f85270 */
[----:B------:R-:W-:Y:S01]  /*0810*/  NOP ;  /* 0x0000000000007918 */ /* 0x000fe20000000000 */
[----:B------:R-:W-:Y:S01]  /*0820*/  UMOV UR38, 0x1 ;  /* 0x0000000100267882 */ /* 0x000fe20000000000 */
[----:B------:R-:W-:Y:S01]  /*0830*/  BSSY B6, `(.L_x_7) ;  /* 0x00009ce000067945 */ /* 0x000fe20003800000 */
[----:B------:R-:W3:Y:S08]  /*0840*/  @P6 LDC R17, c[0x0][0x10] ;  /* 0x00000400ff116b82 */ /* 0x000ef00000000800 */
[----:B------:R-:W4:Y:S01]  /*0850*/  @!P6 LDC R7, c[0x0][0xc] ;  /* 0x00000300ff07eb82 */ /* 0x000f220000000800 */
[----:B-----5:R-:W-:-:S02]  /*0860*/  ISETP.NE.OR P1, PT, R11, RZ, !P0 ;  /* 0x000000ff0b00720c */ /* 0x020fc40004725670 */
[----:B------:R-:W-:Y:S02]  /*0870*/  @P6 MOV R11, RZ ;  /* 0x000000ff000b6202 */ /* 0x000fe40000000f00 */
[----:B------:R-:W-:-:S04]  /*0880*/  ISETP.EQ.OR P0, PT, R0, 0x3, !P3 ;  /* 0x000000030000780c */ /* 0x000fc80005f02670 */
[----:B------:R-:W-:Y:S01]  /*0890*/  ISETP.EQ.AND P0, PT, R9, RZ, P0 ;  /* 0x000000ff0900720c */ /* 0x000fe20000702270 */
[----:B--2---:R-:W-:-:S04]  /*08a0*/  @P6 IMAD.MOV.U32 R10, RZ, RZ, R6 ;  /* 0x000000ffff0a6224 */ /* 0x004fc800078e0006 */
[----:B------:R-:W-:Y:S01]  /*08b0*/  VOTEU.ALL UP0, P1 ;  /* 0x00000000003f7886 */ /* 0x000fe20000800000 */
[----:B------:R-:W-:Y:S01]  /*08c0*/  VOTEU.ALL UP1, P1 ;  /* 0x00000000003f7886 */ /* 0x000fe20000820000 */
[----:B------:R-:W-:Y:S01]  /*08d0*/  SEL R22, RZ, 0x1, !P0 ;  /* 0x00000001ff167807 */ /* 0x000fe20004000000 */
[----:B---3--:R-:W-:Y:S02]  /*08e0*/  @P6 IMAD.WIDE.U32 R16, R8, R17, R10 ;  /* 0x0000001108106225 */ /* 0x008fe400078e000a */
[----:B------:R-:W-:Y:S01]  /*08f0*/  @!UP0 UMOV UR6, 0x400 ;  /* 0x0000040000068882 */ /* 0x000fe20000000000 */
[----:B------:R-:W-:-:S04]  /*0900*/  @!UP0 UIADD3 UR4, -UR4, 0x100000, URZ ;  /* 0x0010000004048890 */ /* 0x000fc8000fffe13f */
[----:B------:R-:W-:Y:S02]  /*0910*/  @!UP0 USHF.L.U32 UR5, UR4, 0xb, URZ ;  /* 0x0000000b04058899 */ /* 0x000fe4000800063f */
[----:B------:R-:W-:Y:S01]  /*0920*/  @!UP0 USHF.L.U32 UR4, UR4, 0x1, URZ ;  /* 0x0000000104048899 */ /* 0x000fe2000800063f */
[----:B------:R-:W-:Y:S01]  /*0930*/  @P6 IMAD.MOV.U32 R11, RZ, RZ, RZ ;  /* 0x000000ffff0b6224 */ /* 0x000fe200078e00ff */
[----:B-1----:R-:W-:Y:S01]  /*0940*/  @!UP0 ULEA UR8, UR37, UR6, 0x18 ;  /* 0x0000000625088291 */ /* 0x002fe2000f8ec03f */
[----:B------:R-:W-:Y:S01]  /*0950*/  @!P6 IMAD.MOV.U32 R10, RZ, RZ, R6 ;  /* 0x000000ffff0ae224 */ /* 0x000fe200078e0006 */
[----:B------:R-:W-:Y:S01]  /*0960*/  VOTEU.ALL UP0, P1 ;  /* 0x00000000003f7886 */ /* 0x000fe20000800000 */
[----:B------:R-:W-:Y:S01]  /*0970*/  ULDC UR6, c[0x0][0xc] ;  /* 0x0000030000067ab9 */ /* 0x000fe20000000800 */
[----:B------:R-:W-:Y:S01]  /*0980*/  ULDC UR7, c[0x0][0x10] ;  /* 0x0000040000077ab9 */ /* 0x000fe20000000800 */
[----:B------:R-:W-:Y:S01]  /*0990*/  @P6 IMAD.IADD R17, R17, 0x1, R11 ;  /* 0x0000000111116824 */ /* 0x000fe200078e020b */
[----:B------:R-:W-:Y:S01]  /*09a0*/  IADD3 R11, R9, -0x1, RZ ;  /* 0xffffffff090b7810 */ /* 0x000fe20007ffe0ff */
[----:B------:R-:W-:Y:S01]  /*09b0*/  IMAD.MOV.U32 R9, RZ, RZ, RZ ;  /* 0x000000ffff097224 */ /* 0x000fe200078e00ff */
[----:B------:R-:W-:-:S02]  /*09c0*/  ISETP.EQ.AND P1, PT, R0, 0x2, !P4 ;  /* 0x000000020000780c */ /* 0x000fc40006722270 */
[----:B------:R-:W-:Y:S01]  /*09d0*/  ISETP.GE.U32.AND P5, PT, R11, 0x2, PT ;  /* 0x000000020b00780c */ /* 0x000fe20003fa6070 */
[----:B----4-:R-:W-:Y:S01]  /*09e0*/  @!P6 IMAD.WIDE.U32 R6, R7, R10, R8 ;  /* 0x0000000a0706e225 */ /* 0x010fe200078e0008 */
[----:B------:R-:W1:Y:S02]  /*09f0*/  FENCE.VIEW.ASYNC.S ;  /* 0x00000000000073c6 */ /* 0x000e640000000000 */
[----:B-1----:R-:W1:Y:S01]  /*0a00*/  @!UP0 SYNCS.EXCH.64 URZ, [UR8+0x80], UR4 ;  /* 0x00008004083f85b2 */ /* 0x002e620008000100 */
[----:B------:R-:W-:Y:S01]  /*0a10*/  SEL R19, RZ, 0x1, !P1 ;  /* 0x00000001ff137807 */ /* 0x000fe20004800000 */
[----:B------:R-:W-:Y:S01]  /*0a20*/  @!P6 IMAD.MOV.U32 R16, RZ, RZ, R6 ;  /* 0x000000ffff10e224 */ /* 0x000fe200078e0006 */
[----:B------:R-:W-:Y:S01]  /*0a30*/  SEL R22, R22, 0x2, P5 ;  /* 0x0000000216167807 */ /* 0x000fe20002800000 */
[----:B------:R-:W-:Y:S01]  /*0a40*/  @!P6 IMAD.MOV.U32 R17, RZ, RZ, R7 ;  /* 0x000000ffff11e224 */ /* 0x000fe200078e0007 */
[----:B------:R-:W-:Y:S01]  /*0a50*/  SEL R19, R19, 0x2, P5 ;  /* 0x0000000213137807 */ /* 0x000fe20002800000 */
[----:B------:R2:W1:Y:S01]  /*0a60*/  @!UP1 SYNCS.EXCH.64 URZ, [UR8+0x88], UR4 ;  /* 0x00008804083f95b2 */ /* 0x0004620008000100 */
[----:B------:R-:W-:Y:S01]  /*0a70*/  NOP ;  /* 0x0000000000007918 */ /* 0x000fe20000000000 */
[----:B--2---:R-:W-:-:S03]  /*0a80*/  UIMAD.WIDE.U32 UR4, UR6, UR7, URZ ;  /* 0x00000007060472a5 */ /* 0x004fc6000f8e003f */
[----:B------:R-:W-:Y:S02]  /*0a90*/  ULDC UR6, c[0x0][0x14] ;  /* 0x0000050000067ab9 */ /* 0x000fe40000000800 */
[----:B------:R-:W-:Y:S02]  /*0aa0*/  UIMAD.WIDE.U32 UR46, UR4, UR6, URZ ;  /* 0x00000006042e72a5 */ /* 0x000fe4000f8e003f */
[----:B------:R-:W-:-:S04]  /*0ab0*/  UIMAD UR39, UR5, UR6, URZ ;  /* 0x00000006052772a4 */ /* 0x000fc8000f8e023f */
[----:B------:R-:W-:Y:S01]  /*0ac0*/  UIADD3 UR39, UR47, UR39, URZ ;  /* 0x000000272f277290 */ /* 0x000fe2000fffe03f */
[----:B-1----:R-:W-:Y:S06]  /*0ad0*/  BAR.SYNC.DEFER_BLOCKING 0x0 ;  /* 0x0000000000007b1d */ /* 0x002fec0000010000 */
[----:B------:R-:W-:Y:S05]  /*0ae0*/  @!P4 BRA `(.L_x_8) ;  /* 0x0000006c0004c947 */ /* 0x000fea0003800000 */
[----:B------:R-:W-:-:S13]  /*0af0*/  ISETP.GT.U32.AND P0, PT, R11, 0x1, PT ;  /* 0x000000010b00780c */ /* 0x000fda0003f04070 */
[----:B------:R-:W-:Y:S05]  /*0b00*/  @P0 BRA `(.L_x_9) ;  /* 0x0000009800800947 */ /* 0x000fea0003800000 */
[----:B------:R-:W-:Y:S01]  /*0b10*/  ULDC.64 UR4, c[0x0][0x8f8] ;  /* 0x00023e0000047ab9 */ /* 0x000fe20000000a00 */
[----:B------:R-:W-:Y:S01]  /*0b20*/  UMOV UR43, 0xffffffff ;  /* 0xffffffff002b7882 */ /* 0x000fe20000000000 */
[----:B------:R-:W-:Y:S01]  /*0b30*/  ISETP.GE.U32.AND P0, PT, R16, UR4, PT ;  /* 0x0000000410007c0c */ /* 0x000fe2000bf06070 */
[----:B------:R-:W-:Y:S01]  /*0b40*/  IMAD.MOV.U32 R153, RZ, RZ, -0x1 ;  /* 0xffffffffff997424 */ /* 0x000fe200078e00ff */
[----:B------:R-:W-:Y:S02]  /*0b50*/  PRMT R152, RZ, 0x7610, R152 ;  /* 0x00007610ff987816 */ /* 0x000fe40000000098 */
[----:B------:R-:W-:Y:S02]  /*0b60*/  ISETP.GE.U32.AND.EX P0, PT, R17, UR5, PT, P0 ;  /* 0x0000000511007c0c */ /* 0x000fe4000bf06100 */
[----:B------:R-:W-:Y:S02]  /*0b70*/  MOV R154, 0xffffffff ;  /* 0xffffffff009a7802 */ /* 0x000fe40000000f00 */
[----:B------:R-:W-:-:S09]  /*0b80*/  PRMT R0, RZ, 0x7610, R0 ;  /* 0x00007610ff007816 */ /* 0x000fd20000000000 */
[----:B------:R-:W-:Y:S05]  /*0b90*/  @P0 BRA `(.L_x_10) ;  /* 0x0000000400580947 */ /* 0x000fea0003800000 */
[----:B------:R-:W1:Y:S01]  /*0ba0*/  LDC.64 R14, c[0x0][0x8d0] ;  /* 0x00023400ff0e7b82 */ /* 0x000e620000000a00 */
[----:B------:R-:W-:Y:S02]  /*0bb0*/  IMAD.MOV.U32 R4, RZ, RZ, R16 ;  /* 0x000000ffff047224 */ /* 0x000fe400078e0010 */
[----:B------:R-:W-:-:S05]  /*0bc0*/  IMAD.MOV.U32 R5, RZ, RZ, R17 ;  /* 0x000000ffff057224 */ /* 0x000fca00078e0011 */
[----:B------:R-:W2:Y:S08]  /*0bd0*/  LDC R0, c[0x0][0x8d8] ;  /* 0x00023600ff007b82 */ /* 0x000eb00000000800 */
[----:B------:R-:W3:Y:S01]  /*0be0*/  LDC.64 R20, c[0x0][0x8c8] ;  /* 0x00023200ff147b82 */ /* 0x000ee20000000a00 */
[----:B-1----:R-:W-:-:S04]  /*0bf0*/  ISETP.NE.U32.AND P0, PT, R14, RZ, PT ;  /* 0x000000ff0e00720c */ /* 0x002fc80003f05070 */
[----:B------:R-:W-:-:S13]  /*0c00*/  ISETP.NE.AND.EX P0, PT, R15, RZ, PT, P0 ;  /* 0x000000ff0f00720c */ /* 0x000fda0003f05300 */
[----:B--23--:R-:W-:Y:S05]  /*0c10*/  @!P0 BRA `(.L_x_11) ;  /* 0x0000000000288947 */ /* 0x00cfea0003800000 */
[----:B------:R-:W1:Y:S02]  /*0c20*/  LDC R3, c[0x0][0x8dc] ;  /* 0x00023700ff037b82 */ /* 0x000e640000000800 */
[----:B-1----:R-:W-:-:S04]  /*0c30*/  IADD3 R3, P0, R16, R3, RZ ;  /* 0x0000000310037210 */ /* 0x002fc80007f1e0ff */
[----:B------:R-:W-:-:S05]  /*0c40*/  IADD3.X R11, RZ, R17, RZ, P0, !PT ;  /* 0x00000011ff0b7210 */ /* 0x000fca00007fe4ff */
[----:B------:R-:W-:-:S04]  /*0c50*/  IMAD.WIDE.U32 R4, R11, R14, RZ ;  /* 0x0000000e0b047225 */ /* 0x000fc800078e00ff */
[----:B------:R-:W-:-:S04]  /*0c60*/  IMAD.WIDE.U32 R6, P0, R3, R15, R4 ;  /* 0x0000000f03067225 */ /* 0x000fc80007800004 */
[----:B------:R-:W-:-:S04]  /*0c70*/  IMAD.WIDE.U32 R4, R3, R14, RZ ;  /* 0x0000000e03047225 */ /* 0x000fc800078e00ff */
[----:B------:R-:W-:Y:S01]  /*0c80*/  IMAD.X R13, RZ, RZ, RZ, P0 ;  /* 0x000000ffff0d7224 */ /* 0x000fe200000e06ff */
[----:B------:R-:W-:Y:S01]  /*0c90*/  IADD3 RZ, P0, R5, R6, RZ ;  /* 0x0000000605ff7210 */ /* 0x000fe20007f1e0ff */
[----:B------:R-:W-:-:S04]  /*0ca0*/  IMAD.MOV.U32 R12, RZ, RZ, R7 ;  /* 0x000000ffff0c7224 */ /* 0x000fc800078e0007 */
[----:B------:R-:W-:-:S08]  /*0cb0*/  IMAD.WIDE.U32.X R4, R11, R15, R12, P0 ;  /* 0x0000000f0b047225 */ /* 0x000fd000000e040c */
.L_x_11:
[-CC-:B------:R-:W-:Y:S01]  /*0cc0*/  SHF.R.U64 R27, R4, R0.reuse, R5.reuse ;  /* 0x00000000041b7219 */ /* 0x180fe20000001205 */
[----:B------:R-:W1:Y:S01]  /*0cd0*/  LDC.64 R24, c[0x0][0x8e8] ;  /* 0x00023a00ff187b82 */ /* 0x000e620000000a00 */
[----:B------:R-:W-:Y:S01]  /*0ce0*/  SHF.R.U32.HI R0, RZ, R0, R5 ;  /* 0x00000000ff007219 */ /* 0x000fe20000011605 */
[----:B------:R-:W-:Y:S01]  /*0cf0*/  ULDC UR4, c[0x0][0x150] ;  /* 0x0000540000047ab9 */ /* 0x000fe20000000800 */
[----:B------:R-:W-:-:S05]  /*0d00*/  IADD3 R3, P0, RZ, -R27, RZ ;  /* 0x8000001bff037210 */ /* 0x000fca0007f1e0ff */
[----:B------:R-:W-:Y:S01]  /*0d10*/  IMAD.X R5, RZ, RZ, ~R0, P0 ;  /* 0x000000ffff057224 */ /* 0x000fe200000e0e00 */
[----:B------:R-:W2:Y:S03]  /*0d20*/  LDC R6, c[0x0][0x8c0] ;  /* 0x00023000ff067b82 */ /* 0x000ea60000000800 */
[-C--:B------:R-:W-:Y:S02]  /*0d30*/  IMAD R0, R5, R20.reuse, RZ ;  /* 0x0000001405007224 */ /* 0x080fe400078e02ff */
[----:B------:R-:W-:-:S03]  /*0d40*/  IMAD.WIDE.U32 R4, R3, R20, R16 ;  /* 0x0000001403047225 */ /* 0x000fc600078e0010 */
[----:B------:R-:W3:Y:S01]  /*0d50*/  LDC R14, c[0x0][0x8b0] ;  /* 0x00022c00ff0e7b82 */ /* 0x000ee20000000800 */
[----:B------:R-:W-:Y:S01]  /*0d60*/  IMAD R3, R3, R21, R0 ;  /* 0x0000001503037224 */ /* 0x000fe200078e0200 */
[----:B------:R-:W-:-:S04]  /*0d70*/  I2FP.F32.U32 R0, R8 ;  /* 0x0000000800007245 */ /* 0x000fc80000201000 */
[----:B------:R-:W-:Y:S01]  /*0d80*/  IADD3 R5, R5, R3, RZ ;  /* 0x0000000305057210 */ /* 0x000fe20007ffe0ff */
[----:B------:R-:W-:Y:S01]  /*0d90*/  FMUL R0, R0, UR4 ;  /* 0x0000000400007c20 */ /* 0x000fe20008400000 */
[----:B------:R-:W4:Y:S01]  /*0da0*/  LDC R3, c[0x0][0x144] ;  /* 0x00005100ff037b82 */ /* 0x000f220000000800 */
[----:B-1----:R-:W-:Y:S01]  /*0db0*/  ISETP.NE.U32.AND P0, PT, R24, RZ, PT ;  /* 0x000000ff1800720c */ /* 0x002fe20003f05070 */
[----:B------:R-:W-:-:S03]  /*0dc0*/  ULDC UR4, c[0x0][0x154] ;  /* 0x0000550000047ab9 */ /* 0x000fc60000000800 */
[----:B------:R-:W1:Y:S01]  /*0dd0*/  F2I.U32.TRUNC.NTZ R0, R0 ;  /* 0x0000000000007305 */ /* 0x000e62000020f000 */
[----:B------:R-:W-:Y:S02]  /*0de0*/  ISETP.NE.AND.EX P0, PT, R25, RZ, PT, P0 ;  /* 0x000000ff1900720c */ /* 0x000fe40003f05300 */
[----:B------:R-:W4:Y:S01]  /*0df0*/  LDC R13, c[0x0][0x148] ;  /* 0x00005200ff0d7b82 */ /* 0x000f220000000800 */
[-CC-:B--2---:R-:W-:Y:S02]  /*0e00*/  SHF.R.U64 R12, R4, R6.reuse, R5.reuse ;  /* 0x00000006040c7219 */ /* 0x184fe40000001205 */
[----:B------:R-:W-:Y:S01]  /*0e10*/  SHF.R.U32.HI R5, RZ, R6, R5 ;  /* 0x00000006ff057219 */ /* 0x000fe20000011605 */
[----:B------:R-:W-:Y:S01]  /*0e20*/  IMAD.MOV.U32 R6, RZ, RZ, -0x1 ;  /* 0xffffffffff067424 */ /* 0x000fe200078e00ff */
[----:B------:R-:W-:-:S03]  /*0e30*/  I2FP.F32.U32 R4, R10 ;  /* 0x0000000a00047245 */ /* 0x000fc60000201000 */
[----:B------:R-:W2:Y:S01]  /*0e40*/  LDC R20, c[0x0][0x8a8] ;  /* 0x00022a00ff147b82 */ /* 0x000ea20000000800 */
[-CC-:B---3--:R-:W-:Y:S01]  /*0e50*/  SHF.R.U64 R28, R12, R14.reuse, R5.reuse ;  /* 0x0000000e0c1c7219 */ /* 0x188fe20000001205 */
[----:B------:R-:W-:Y:S01]  /*0e60*/  FMUL R4, R4, UR4 ;  /* 0x0000000404047c20 */ /* 0x000fe20008400000 */
[----:B------:R-:W-:Y:S01]  /*0e70*/  SHF.R.U32.HI R5, RZ, R14, R5 ;  /* 0x0000000eff057219 */ /* 0x000fe20000011605 */
[----:B-1----:R-:W-:Y:S01]  /*0e80*/  IMAD.MOV R0, RZ, RZ, -R0 ;  /* 0x000000ffff007224 */ /* 0x002fe200078e0a00 */
[----:B------:R-:W-:Y:S01]  /*0e90*/  ULDC UR4, c[0x0][0x900] ;  /* 0x0002400000047ab9 */ /* 0x000fe20000000800 */
[----:B------:R1:W3:Y:S01]  /*0ea0*/  F2I.U32.TRUNC.NTZ R11, R4 ;  /* 0x00000004000b7305 */ /* 0x0002e2000020f000 */
[--C-:B------:R-:W-:Y:S01]  /*0eb0*/  SHF.R.U64 R14, R28, UR4, R5.reuse ;  /* 0x000000041c0e7c19 */ /* 0x100fe20008001205 */
[----:B------:R-:W2:Y:S01]  /*0ec0*/  LDC R21, c[0x0][0x8f0] ;  /* 0x00023c00ff157b82 */ /* 0x000ea20000000800 */
[----:B----4-:R-:W-:Y:S01]  /*0ed0*/  IMAD R0, R3, R0, R8 ;  /* 0x0000000003007224 */ /* 0x010fe200078e0208 */
[----:B------:R-:W-:-:S02]  /*0ee0*/  SHF.R.U32.HI R5, RZ, UR4, R5 ;  /* 0x00000004ff057c19 */ /* 0x000fc40008011605 */
[----:B------:R-:W-:Y:S01]  /*0ef0*/  SHF.L.U32 R3, R6, UR4, RZ ;  /* 0x0000000406037c19 */ /* 0x000fe200080006ff */
[----:B-1----:R-:W-:-:S03]  /*0f00*/  IMAD.MOV.U32 R4, RZ, RZ, R14 ;  /* 0x000000ffff047224 */ /* 0x002fc600078e000e */
[----:B------:R-:W1:Y:S08]  /*0f10*/  LDC R23, c[0x0][0x8e0] ;  /* 0x00023800ff177b82 */ /* 0x000e700000000800 */
[----:B------:R-:W4:Y:S01]  /*0f20*/  LDC R26, c[0x0][0x8b8] ;  /* 0x00022e00ff1a7b82 */ /* 0x000f220000000800 */
[----:B---3--:R-:W-:Y:S05]  /*0f30*/  @!P0 BRA `(.L_x_12) ;  /* 0x0000000000288947 */ /* 0x008fea0003800000 */
[----:B------:R-:W3:Y:S02]  /*0f40*/  LDC R9, c[0x0][0x8f4] ;  /* 0x00023d00ff097b82 */ /* 0x000ee40000000800 */
[----:B---3--:R-:W-:-:S04]  /*0f50*/  IADD3 R9, P0, R14, R9, RZ ;  /* 0x000000090e097210 */ /* 0x008fc80007f1e0ff */
        /* <DEDUP_REMOVED lines=8> */
.L_x_12:
[----:B------:R-:W-:Y:S01]  /*0fe0*/  LOP3.LUT R3, RZ, R3, RZ, 0x33, !PT ;  /* 0x00000003ff037212 */ /* 0x000fe200078e33ff */
[----:B------:R-:W-:Y:S01]  /*0ff0*/  USHF.L.U32 UR4, UR38, UR4, URZ ;  /* 0x0000000426047299 */ /* 0x000fe2000800063f */
[----:B--2---:R-:W-:Y:S01]  /*1000*/  SHF.R.U64 R4, R4, R21, R5 ;  /* 0x0000001504047219 */ /* 0x004fe20000001205 */
[----:B------:R-:W-:Y:S01]  /*1010*/  IMAD.MOV R11, RZ, RZ, -R11 ;  /* 0x000000ffff0b7224 */ /* 0x000fe200078e0a0b */
[----:B------:R-:W-:Y:S02]  /*1020*/  LOP3.LUT R3, R28, R3, RZ, 0xc0, !PT ;  /* 0x000000031c037212 */ /* 0x000fe400078ec0ff */
[----:B------:R-:W-:Y:S01]  /*1030*/  IADD3 R5, R20, -0x1, RZ ;  /* 0xffffffff14057810 */ /* 0x000fe20007ffe0ff */
[----:B------:R-:W-:Y:S01]  /*1040*/  IMAD.MOV R6, RZ, RZ, -R4 ;  /* 0x000000ffff067224 */ /* 0x000fe200078e0a04 */
[----:B------:R-:W-:Y:S01]  /*1050*/  R2UR UR43, R27 ;  /* 0x000000001b2b72ca */ /* 0x000fe200000e0000 */
[----:B------:R-:W-:Y:S01]  /*1060*/  IMAD R7, R4, UR4, R3 ;  /* 0x0000000404077c24 */ /* 0x000fe2000f8e0203 */
[----:B------:R-:W-:Y:S01]  /*1070*/  LOP3.LUT R5, R12, R5, RZ, 0xc0, !PT ;  /* 0x000000050c057212 */ /* 0x000fe200078ec0ff */
[----:B------:R-:W-:-:S02]  /*1080*/  @P6 IMAD R0, R13, R11, R10 ;  /* 0x0000000b0d006224 */ /* 0x000fc400078e020a */
[----:B-1----:R-:W-:Y:S02]  /*1090*/  IMAD R3, R6, R23, R14 ;  /* 0x0000001706037224 */ /* 0x002fe400078e020e */
[----:B----4-:R-:W-:Y:S02]  /*10a0*/  IMAD R0, R7, R26, R0 ;  /* 0x0000001a07007224 */ /* 0x010fe400078e0200 */
[----:B------:R-:W-:Y:S02]  /*10b0*/  IMAD R3, R3, R20, R5 ;  /* 0x0000001403037224 */ /* 0x000fe400078e0205 */
[----:B------:R-:W-:-:S03]  /*10c0*/  IMAD.MOV.U32 R4, RZ, RZ, 0x1 ;  /* 0x00000001ff047424 */ /* 0x000fc600078e00ff */
[----:B------:R-:W-:Y:S02]  /*10d0*/  SEL R153, R3, R0, !P6 ;  /* 0x0000000003997207 */ /* 0x000fe40007000000 */
[----:B------:R-:W-:Y:S02]  /*10e0*/  SEL R154, R0, R3, !P6 ;  /* 0x00000003009a7207 */ /* 0x000fe40007000000 */
[----:B------:R-:W-:-:S07]  /*10f0*/  PRMT R0, R4, 0x7610, R0 ;  /* 0x0000761004007816 */ /* 0x000fce0000000000 */
.L_x_10:
[----:B------:R-:W-:-:S08]  /*1100*/  NOP ;  /* 0x0000000000007918 */ /* 0x000fd00000000000 */
[----:B------:R-:W1:Y:S02]  /*1110*/  USETMAXREG.TRY_ALLOC.CTAPOOL UP0, 0xe8 ;  /* 0x000000e8000079c8 */ /* 0x000e640008000600 */
[----:B-1----:R-:W-:-:S13]  /*1120*/  PLOP3.LUT P0, PT, PT, PT, UP0, 0x80, 0x0 ;  /* 0x000000000000781c */ /* 0x002fda0003f0f008 */
[----:B------:R-:W-:Y:S05]  /*1130*/  @!P0 BRA `(.L_x_10) ;  /* 0xfffffffc00f08947 */ /* 0x000fea000383ffff */
[----:B------:R-:W-:Y:S02]  /*1140*/  ULDC.64 UR4, c[0x0][0x590] ;  /* 0x0001640000047ab9 */ /* 0x000fe40000000a00 */
[----:B------:R-:W-:Y:S01]  /*1150*/  IMAD.U32 R165, RZ, RZ, UR4 ;  /* 0x00000004ffa57e24 */ /* 0x000fe2000f8e00ff */
[----:B------:R-:W-:-:S04]  /*1160*/  MOV R164, UR5 ;  /* 0x0000000500a47c02 */ /* 0x000fc80008000f00 */
[----:B------:R-:W-:-:S04]  /*1170*/  ISETP.NE.U32.AND P0, PT, R165, RZ, PT ;  /* 0x000000ffa500720c */ /* 0x000fc80003f05070 */
[----:B------:R-:W-:-:S13]  /*1180*/  ISETP.NE.AND.EX P0, PT, R164, RZ, PT, P0 ;  /* 0x000000ffa400720c */ /* 0x000fda0003f05300 */
[----:B------:R-:W-:Y:S05]  /*1190*/  @P0 BRA `(.L_x_13) ;  /* 0x00000000002c0947 */ /* 0x000fea0003800000 */
[----:B------:R-:W-:Y:S02]  /*11a0*/  ULDC.64 UR4, c[0x0][0x588] ;  /* 0x0001620000047ab9 */ /* 0x000fe40000000a00 */
[----:B------:R-:W-:-:S04]  /*11b0*/  ISETP.NE.U32.AND P0, PT, RZ, UR4, PT ;  /* 0x00000004ff007c0c */ /* 0x000fc8000bf05070 */
[----:B------:R-:W-:-:S13]  /*11c0*/  ISETP.NE.AND.EX P0, PT, RZ, UR5, PT, P0 ;  /* 0x00000005ff007c0c */ /* 0x000fda000bf05300 */
[----:B------:R-:W-:Y:S05]  /*11d0*/  @!P0 BRA `(.L_x_14) ;  /* 0x0000000000108947 */ /* 0x000fea0003800000 */
[----:B------:R-:W1:Y:S02]  /*11e0*/  LDC.64 R4, c[0x0][0x588] ;  /* 0x00016200ff047b82 */ /* 0x000e640000000a00 */
[----:B-1----:R1:W5:Y:S01]  /*11f0*/  LDG.E R155, desc[UR48][R4.64] ;  /* 0x00000030049b7981 */ /* 0x002362000c1e1900 */
[----:B------:R-:W-:Y:S01]  /*1200*/  IMAD.MOV.U32 R152, RZ, RZ, 0x1 ;  /* 0x00000001ff987424 */ /* 0x000fe200078e00ff */
[----:B------:R-:W-:Y:S06]  /*1210*/  BRA `(.L_x_13) ;  /* 0x00000000000c7947 */ /* 0x000fec0003800000 */
.L_x_14:
[----:B------:R-:W-:Y:S01]  /*1220*/  ULDC UR4, c[0x0][0x580] ;  /* 0x0001600000047ab9 */ /* 0x000fe20000000800 */
[----:B------:R-:W-:Y:S02]  /*1230*/  IMAD.MOV.U32 R152, RZ, RZ, 0x1 ;  /* 0x00000001ff987424 */ /* 0x000fe400078e00ff */
[----:B------:R-:W-:-:S07]  /*1240*/  IMAD.U32 R155, RZ, RZ, UR4 ;  /* 0x00000004ff9b7e24 */ /* 0x000fce000f8e00ff */
.L_x_13:
[----:B------:R-:W-:Y:S02]  /*1250*/  ULDC.64 UR4, c[0x0][0x5b0] ;  /* 0x00016c0000047ab9 */ /* 0x000fe40000000a00 */
[----:B------:R-:W-:-:S04]  /*1260*/  ISETP.NE.U32.AND P0, PT, RZ, UR4, PT ;  /* 0x00000004ff007c0c */ /* 0x000fc8000bf05070 */
[----:B------:R-:W-:-:S13]  /*1270*/  ISETP.NE.AND.EX P0, PT, RZ, UR5, PT, P0 ;  /* 0x00000005ff007c0c */ /* 0x000fda000bf05300 */
[----:B------:R-:W-:Y:S05]  /*1280*/  @P0 BRA `(.L_x_15) ;  /* 0x0000000000240947 */ /* 0x000fea0003800000 */
[----:B------:R-:W-:Y:S02]  /*1290*/  ULDC.64 UR4, c[0x0][0x5a8] ;  /* 0x00016a0000047ab9 */ /* 0x000fe40000000a00 */
[----:B------:R-:W-:-:S04]  /*12a0*/  ISETP.NE.U32.AND P0, PT, RZ, UR4, PT ;  /* 0x00000004ff007c0c */ /* 0x000fc8000bf05070 */
[----:B------:R-:W-:-:S13]  /*12b0*/  ISETP.NE.AND.EX P0, PT, RZ, UR5, PT, P0 ;  /* 0x00000005ff007c0c */ /* 0x000fda000bf05300 */
[----:B------:R-:W-:Y:S05]  /*12c0*/  @!P0 BRA `(.L_x_16) ;  /* 0x00000000000c8947 */ /* 0x000fea0003800000 */
[----:B------:R-:W2:Y:S02]  /*12d0*/  LDC.64 R156, c[0x0][0x5a8] ;  /* 0x00016a00ff9c7b82 */ /* 0x000ea40000000a00 */
[----:B--2---:R2:W5:Y:S01]  /*12e0*/  LDG.E R156, desc[UR48][R156.64] ;  /* 0x000000309c9c7981 */ /* 0x004562000c1e1900 */
[----:B------:R-:W-:Y:S05]  /*12f0*/  BRA `(.L_x_15) ;  /* 0x0000000000087947 */ /* 0x000fea0003800000 */
.L_x_16:
[----:B------:R-:W-:Y:S02]  /*1300*/  ULDC UR4, c[0x0][0x5a0] ;  /* 0x0001680000047ab9 */ /* 0x000fe40000000800 */
[----:B------:R-:W-:-:S07]  /*1310*/  MOV R156, UR4 ;  /* 0x00000004009c7c02 */ /* 0x000fce0008000f00 */
.L_x_15:
[----:B------:R-:W-:Y:S01]  /*1320*/  LOP3.LUT P1, RZ, R0, 0xff, RZ, 0xc0, !PT ;  /* 0x000000ff00ff7812 */ /* 0x000fe2000782c0ff */
[----:B------:R-:W-:Y:S01]  /*1330*/  UMOV UR36, URZ ;  /* 0x0000003f00247c82 */ /* 0x000fe20008000000 */
[----:B------:R-:W-:-:S11]  /*1340*/  PLOP3.LUT P0, PT, PT, PT, PT, 0x80, 0x0 ;  /* 0x000000000000781c */ /* 0x000fd60003f0f070 */
[----:B------:R-:W-:Y:S05]  /*1350*/  @!P1 BRA `(.L_x_17) ;  /* 0x00000060004c9947 */ /* 0x000fea0003800000 */
[----:B------:R-:W-:Y:S01]  /*1360*/  ULDC UR4, c[0x0][0x28c] ;  /* 0x0000a30000047ab9 */ /* 0x000fe20000000800 */
[----:B------:R-:W-:Y:S01]  /*1370*/  IMAD.MOV.U32 R160, RZ, RZ, 0x10 ;  /* 0x00000010ffa07424 */ /* 0x000fe200078e00ff */
[----:B------:R-:W-:Y:S01]  /*1380*/  UIADD3 UR4, UR4, 0x3f, URZ ;  /* 0x0000003f04047890 */ /* 0x000fe2000fffe03f */
[----:B------:R-:W-:Y:S01]  /*1390*/  LOP3.LUT P0, RZ, R18, 0x4, RZ, 0xc0, !PT ;  /* 0x0000000412ff7812 */ /* 0x000fe2000780c0ff */
[--C-:B-----5:R-:W-:Y:S01]  /*13a0*/  IMAD.MOV.U32 R158, RZ, RZ, R155.reuse ;  /* 0x000000ffff9e7224 */ /* 0x120fe200078e009b */
[----:B------:R-:W-:Y:S01]  /*13b0*/  LOP3.LUT R162, R22, 0x1, RZ, 0xfc, !PT ;  /* 0x0000000116a27812 */ /* 0x000fe200078efcff */
[----:B------:R-:W-:Y:S01]  /*13c0*/  USHF.R.S32.HI UR5, URZ, 0x1f, UR4 ;  /* 0x0000001f3f057899 */ /* 0x000fe20008011404 */
[----:B------:R-:W-:Y:S01]  /*13d0*/  LOP3.LUT R163, R19, 0x1, RZ, 0xfc, !PT ;  /* 0x0000000113a37812 */ /* 0x000fe200078efcff */
[----:B------:R-:W-:Y:S01]  /*13e0*/  IMAD.MOV.U32 R161, RZ, RZ, R155 ;  /* 0x000000ffffa17224 */ /* 0x000fe200078e009b */
[C---:B--2---:R-:W-:Y:S01]  /*13f0*/  PRMT R157, R152.reuse, 0x7610, R157 ;  /* 0x00007610989d7816 */ /* 0x044fe2000000009d */
[----:B------:R-:W-:Y:S01]  /*1400*/  ULEA.HI UR5, UR5, UR4, URZ, 0x6 ;  /* 0x0000000405057291 */ /* 0x000fe2000f8f303f */
[----:B------:R-:W-:Y:S01]  /*1410*/  PRMT R159, R152, 0x7610, R159 ;  /* 0x00007610989f7816 */ /* 0x000fe2000000009f */
[----:B------:R-:W-:Y:S01]  /*1420*/  ULDC.64 UR54, c[0x0][0x198] ;  /* 0x0000660000367ab9 */ /* 0x000fe20000000a00 */
[----:B------:R-:W-:Y:S01]  /*1430*/  SEL R160, R160, 0xfffffff0, !P0 ;  /* 0xfffffff0a0a07807 */ /* 0x000fe20004000000 */
[----:B------:R-:W-:Y:S01]  /*1440*/  UMOV UR44, URZ ;  /* 0x0000003f002c7c82 */ /* 0x000fe20008000000 */
[----:B------:R-:W-:Y:S01]  /*1450*/  UMOV UR45, URZ ;  /* 0x0000003f002d7c82 */ /* 0x000fe20008000000 */
[----:B------:R-:W-:Y:S01]  /*1460*/  USHF.R.S32.HI UR51, URZ, 0x6, UR5 ;  /* 0x000000063f337899 */ /* 0x000fe20008011405 */
[----:B------:R-:W-:Y:S01]  /*1470*/  UMOV UR50, URZ ;  /* 0x0000003f00327c82 */ /* 0x000fe20008000000 */
[----:B------:R-:W-:-:S10]  /*1480*/  UMOV UR36, URZ ;  /* 0x0000003f00247c82 */ /* 0x000fd40008000000 */
.L_x_136:
[----:B------:R-:W-:Y:S01]  /*1490*/  LOP3.LUT R0, R18, 0x80, RZ, 0xc0, !PT ;  /* 0x0000008012007812 */ /* 0x000fe200078ec0ff */
[----:B------:R-:W2:Y:S01]  /*14a0*/  S2UR UR52, SR_CgaCtaId ;  /* 0x00000000003479c3 */ /* 0x000ea20000008800 */
[----:B------:R-:W-:Y:S02]  /*14b0*/  UMOV UR53, 0x400 ;  /* 0x0000040000357882 */ /* 0x000fe40000000000 */
[----:B------:R-:W-:-:S06]  /*14c0*/  SHF.R.U32.HI R0, RZ, 0x7, R0 ;  /* 0x00000007ff007819 */ /* 0x000fcc0000011600 */
[----:B------:R-:W3:Y:S01]  /*14d0*/  SHFL.IDX PT, R0, R0, RZ, 0x1f ;  /* 0x00001fff00007589 */ /* 0x000ee200000e0000 */
[----:B--2---:R-:W-:Y:S01]  /*14e0*/  ULEA UR53, UR52, UR53, 0x18 ;  /* 0x0000003534357291 */ /* 0x004fe2000f8ec03f */
[----:B---3--:R-:W-:-:S13]  /*14f0*/  R2UR UR4, R0 ;  /* 0x00000000000472ca */ /* 0x008fda00000e0000 */
[----:B------:R-:W-:-:S04]  /*1500*/  ULEA.HI UR5, UR4, UR4, URZ, 0x1 ;  /* 0x0000000404057291 */ /* 0x000fc8000f8f083f */
[----:B------:R-:W-:-:S04]  /*1510*/  ULOP3.LUT UR5, UR5, 0x7fffe, URZ, 0xc0, !UPT ;  /* 0x0007fffe05057892 */ /* 0x000fc8000f8ec03f */
[----:B------:R-:W-:-:S03]  /*1520*/  UIADD3 UR5, UR4, -UR5, URZ ;  /* 0x8000000504057290 */ /* 0x000fc6000fffe03f */
[----:B------:R-:W-:Y:S01]  /*1530*/  ULDC UR4, c[0x0][0x28c] ;  /* 0x0000a30000047ab9 */ /* 0x000fe20000000800 */
[----:B------:R-:W-:Y:S01]  /*1540*/  ULEA UR5, UR5, UR53, 0xd ;  /* 0x0000003505057291 */ /* 0x000fe2000f8e683f */
[----:B------:R-:W-:-:S03]  /*1550*/  ISETP.LT.AND P0, PT, RZ, UR4, PT ;  /* 0x00000004ff007c0c */ /* 0x000fc6000bf01270 */
[----:B------:R-:W-:-:S04]  /*1560*/  UIADD3 UR5, UR5, 0x8400, URZ ;  /* 0x0000840005057890 */ /* 0x000fc8000fffe03f */
[----:B------:R-:W-:-:S04]  /*1570*/  USHF.R.U32.HI UR5, URZ, 0x4, UR5 ;  /* 0x000000043f057899 */ /* 0x000fc80008011605 */
[----:B------:R-:W-:-:S04]  /*1580*/  ULOP3.LUT UR5, UR5, 0x3fff, URZ, 0xc0, !UPT ;  /* 0x00003fff05057892 */ /* 0x000fc8000f8ec03f */
[----:B------:R-:W-:Y:S01]  /*1590*/  ULOP3.LUT UR40, UR5, 0x10000, URZ, 0xfc, !UPT ;  /* 0x0001000005287892 */ /* 0x000fe2000f8efc3f */
[----:B------:R-:W-:Y:S11]  /*15a0*/  @P0 BRA `(.L_x_18) ;  /* 0x0000000000400947 */ /* 0x000ff60003800000 */
[----:B------:R-:W-:Y:S01]  /*15b0*/  MOV R0, 0x0 ;  /* 0x0000000000007802 */ /* 0x000fe20000000f00 */
[----:B------:R-:W-:Y:S01]  /*15c0*/  ULDC.64 UR4, c[0x4][0x70] ;  /* 0x01001c0000047ab9 */ /* 0x000fe20000000a00 */
[----:B------:R-:W-:Y:S01]  /*15d0*/  ULDC.64 UR6, c[0x4][0x8] ;  /* 0x0100020000067ab9 */ /* 0x000fe20000000a00 */
[----:B-1----:R-:W-:Y:S01]  /*15e0*/  MOV R4, UR4 ;  /* 0x0000000400047c02 */ /* 0x002fe20008000f00 */
[----:B------:R1:W2:Y:S01]  /*15f0*/  LDC.64 R14, c[0x4][R0] ;  /* 0x01000000000e7b82 */ /* 0x0002a20000000a00 */
[----:B------:R-:W-:Y:S01]  /*1600*/  IMAD.U32 R5, RZ, RZ, UR5 ;  /* 0x00000005ff057e24 */ /* 0x000fe2000f8e00ff */
[----:B------:R-:W-:Y:S01]  /*1610*/  ULDC.64 UR4, c[0x4][0x78] ;  /* 0x01001e0000047ab9 */ /* 0x000fe20000000a00 */
[----:B------:R-:W-:Y:S01]  /*1620*/  MOV R10, UR6 ;  /* 0x00000006000a7c02 */ /* 0x000fe20008000f00 */
[----:B------:R-:W-:Y:S01]  /*1630*/  IMAD.U32 R6, RZ, RZ, UR4 ;  /* 0x00000004ff067e24 */ /* 0x000fe2000f8e00ff */
[----:B------:R-:W-:Y:S01]  /*1640*/  MOV R13, RZ ;  /* 0x000000ff000d7202 */ /* 0x000fe20000000f00 */
[----:B------:R-:W-:-:S02]  /*1650*/  IMAD.U32 R7, RZ, RZ, UR5 ;  /* 0x00000005ff077e24 */ /* 0x000fc4000f8e00ff */
[----:B------:R-:W-:Y:S02]  /*1660*/  IMAD.U32 R11, RZ, RZ, UR7 ;  /* 0x00000007ff0b7e24 */ /* 0x000fe4000f8e00ff */
[----:B------:R-:W-:Y:S02]  /*1670*/  IMAD.MOV.U32 R8, RZ, RZ, 0x1e1 ;  /* 0x000001e1ff087424 */ /* 0x000fe400078e00ff */
[----:B-1----:R-:W-:-:S07]  /*1680*/  IMAD.MOV.U32 R12, RZ, RZ, 0x1 ;  /* 0x00000001ff0c7424 */ /* 0x002fce00078e00ff */
[----:B------:R-:W-:-:S07]  /*1690*/  LEPC R20, `(.L_x_18) ;  /* 0x000000001014794e */ /* 0x000fce0000000000 */
[----:B--2---:R-:W-:Y:S05]  /*16a0*/  CALL.ABS.NOINC R14 ;  /* 0x000000000e007343 */ /* 0x004fea0003c00000 */
.L_x_18:
[----:B------:R-:W-:-:S13]  /*16b0*/  ISETP.NE.AND P0, PT, R162, 0x3, PT ;  /* 0x00000003a200780c */ /* 0x000fda0003f05270 */
[----:B------:R-:W-:Y:S05]  /*16c0*/  @!P0 BRA `(.L_x_19) ;  /* 0x0000000000048947 */ /* 0x000fea0003800000 */
[----:B------:R-:W-:Y:S01]  /*16d0*/  BPT.TRAP 0x1 ;  /* 0x000000040000795c */ /* 0x000fe20000300000 */
.L_x_19:
[----:B------:R-:W-:Y:S02]  /*16e0*/  IMAD.U32 R3, RZ, RZ, UR50 ;  /* 0x00000032ff037e24 */ /* 0x000fe4000f8e00ff */
[----:B------:R-:W-:-:S03]  /*16f0*/  IMAD.U32 R0, RZ, RZ, UR45 ;  /* 0x0000002dff007e24 */ /* 0x000fc6000f8e00ff */
[----:B------:R-:W-:Y:S02]  /*1700*/  LEA R3, R3, UR53, 0x3 ;  /* 0x0000003503037c11 */ /* 0x000fe4000f8e18ff */
[----:B------:R-:W-:-:S04]  /*1710*/  SHF.L.U32 R0, R0, 0x1f, RZ ;  /* 0x0000001f00007819 */ /* 0x000fc800000006ff */
[----:B------:R2:W3:Y:S01]  /*1720*/  SYNCS.PHASECHK.TRANS64.TRYWAIT P1, [R3+URZ], R0 ;  /* 0x00000000030075a7 */ /* 0x0004e2000802017f */
[----:B------:R-:W-:Y:S05]  /*1730*/  @!P0 BRA `(.L_x_20) ;  /* 0x0000000000048947 */ /* 0x000fea0003800000 */
[----:B------:R-:W-:Y:S01]  /*1740*/  BPT.TRAP 0x1 ;  /* 0x000000040000795c */ /* 0x000fe20000300000 */
.L_x_20:
[----:B---3--:R-:W-:Y:S05]  /*1750*/  @P1 BRA `(.L_x_21) ;  /* 0x0000000000081947 */ /* 0x008fea0003800000 */
[----:B------:R-:W3:Y:S02]  /*1760*/  SYNCS.PHASECHK.TRANS64.TRYWAIT P1, [R3+URZ], R0 ;  /* 0x00000000030075a7 */ /* 0x000ee4000802017f */
[----:B---3--:R-:W-:Y:S05]  /*1770*/  @!P1 BRA `(.L_x_22) ;  /* 0x0000008c006c9947 */ /* 0x008fea0003800000 */
.L_x_21:
[----:B------:R-:W-:-:S04]  /*1780*/  UISETP.LT.AND UP0, UPT, UR51, 0x1, UPT ;  /* 0x000000013300788c */ /* 0x000fc8000bf01270 */
[----:B------:R-:W-:-:S04]  /*1790*/  USEL UR4, UR51, 0x1, UP0 ;  /* 0x0000000133047887 */ /* 0x000fc80008000000 */
[----:B------:R-:W-:-:S06]  /*17a0*/  UIADD3 UR4, UR51, -UR4, URZ ;  /* 0x8000000433047290 */ /* 0x000fcc000fffe03f */
[----:B--23--:R-:W-:Y:S01]  /*17b0*/  IMAD.U32 R0, RZ, RZ, UR4 ;  /* 0x00000004ff007e24 */ /* 0x00cfe2000f8e00ff */
[----:B------:R-:W-:Y:S05]  /*17c0*/  WARPSYNC.ALL ;  /* 0x0000000000007948 */ /* 0x000fea0003800000 */
[----:B------:R-:W-:Y:S01]  /*17d0*/  ISETP.GE.AND P1, PT, R0, 0x1, PT ;  /* 0x000000010000780c */ /* 0x000fe20003f26270 */
[----:B------:R-:W-:Y:S01]  /*17e0*/  UIADD3 UR4, UR53, 0x18400, URZ ;  /* 0x0001840035047890 */ /* 0x000fe2000fffe03f */
[----:B------:R-:W-:Y:S01]  /*17f0*/  WARPGROUP.ARRIVE ;  /* 0x00000000000079c5 */ /* 0x000fe20000000000 */
[----:B------:R-:W-:Y:S02]  /*1800*/  ULEA UR9, UR50, UR40, 0xa ;  /* 0x0000002832097291 */ /* 0x000fe4000f8e503f */
[----:B------:R-:W-:Y:S01]  /*1810*/  USHF.R.U32.HI UR4, URZ, 0x4, UR4 ;  /* 0x000000043f047899 */ /* 0x000fe20008011604 */
[----:B------:R-:W-:Y:S01]  /*1820*/  UMOV UR5, 0x40000040 ;  /* 0x4000004000057882 */ /* 0x000fe20000000000 */
[----:B------:R-:W-:-:S02]  /*1830*/  UMOV UR7, 0x40000040 ;  /* 0x4000004000077882 */ /* 0x000fc40000000000 */
[----:B------:R-:W-:-:S04]  /*1840*/  ULOP3.LUT UR4, UR4, 0x3fff, URZ, 0xc0, !UPT ;  /* 0x00003fff04047892 */ /* 0x000fc8000f8ec03f */
[----:B------:R-:W-:-:S03]  /*1850*/  ULOP3.LUT UR8, UR4, 0x10000, URZ, 0xfc, !UPT ;  /* 0x0001000004087892 */ /* 0x000fc6000f8efc3f */
[----:B------:R-:W-:Y:S01]  /*1860*/  UMOV UR4, UR9 ;  /* 0x0000000900047c82 */ /* 0x000fe20008000000 */
[----:B------:R-:W-:-:S07]  /*1870*/  ULEA UR10, UR50, UR8, 0xb ;  /* 0x00000008320a7291 */ /* 0x000fce000f8e583f */
[----:B------:R-:W-:Y:S02]  /*1880*/  UMOV UR6, UR10 ;  /* 0x0000000a00067c82 */ /* 0x000fe40008000000 */
[----:B------:R-:W-:Y:S01]  /*1890*/  HGMMA.64x256x16.F32.BF16 R24, gdesc[UR4], RZ, !UPT, gsb0 ;  /* 0x03e00000041879f0 */ /* 0x000fe2000c0018ff */
[----:B------:R-:W-:Y:S02]  /*18a0*/  UIADD3 UR4, UR9, 0x2, URZ ;  /* 0x0000000209047890 */ /* 0x000fe4000fffe03f */
[----:B------:R-:W-:Y:S01]  /*18b0*/  UIADD3 UR6, UR10, 0x2, URZ ;  /* 0x000000020a067890 */ /* 0x000fe2000fffe03f */
[----:B------:R-:W-:Y:S01]  /*18c0*/  UMOV UR5, 0x40000040 ;  /* 0x4000004000057882 */ /* 0x000fe20000000000 */
[----:B------:R-:W-:Y:S01]  /*18d0*/  UMOV UR7, 0x40000040 ;  /* 0x4000004000077882 */ /* 0x000fe20000000000 */
[----:B------:R-:W-:Y:S02]  /*18e0*/  WARPGROUP.DEPBAR.LE gsb0, 0x0 ;  /* 0x00008000000079c5 */ /* 0x000fe40000010000 */
[----:B------:R-:W-:-:S15]  /*18f0*/  WARPGROUP.ARRIVE ;  /* 0x00000000000079c5 */ /* 0x000fde0000000000 */
[----:B------:R-:W-:-:S05]  /*1900*/  NOP ;  /* 0x0000000000007918 */ /* 0x000fca0000000000 */
[----:B------:R-:W-:Y:S01]  /*1910*/  HGMMA.64x256x16.F32.BF16 R24, gdesc[UR4], R24, gsb0 ;  /* 0x03e00000041879f0 */ /* 0x000fe20008001818 */
        /* <DEDUP_REMOVED lines=15> */
[----:B------:R-:W-:Y:S03]  /*1a10*/  HGMMA.64x256x16.F32.BF16 R24, gdesc[UR4], R24, gsb0 ;  /* 0x03e00000041879f0 */ /* 0x000fe60008001818 */
[----:B------:R-:W-:Y:S02]  /*1a20*/  WARPGROUP.DEPBAR.LE gsb0, 0x0 ;  /* 0x00008000000079c5 */ /* 0x000fe40000010000 */
[----:B------:R-:W-:Y:S05]  /*1a30*/  @!P1 BRA `(.L_x_23) ;  /* 0x0000000400189947 */ /* 0x000fea0003800000 */
[----:B------:R-:W-:Y:S02]  /*1a40*/  UIADD3 UR4, UR50, 0x1, URZ ;  /* 0x0000000132047890 */ /* 0x000fe4000fffe03f */
[----:B------:R-:W-:Y:S02]  /*1a50*/  UMOV UR10, UR50 ;  /* 0x00000032000a7c82 */ /* 0x000fe40008000000 */
[----:B------:R-:W-:-:S04]  /*1a60*/  UISETP.NE.AND UP0, UPT, UR4, 0x4, UPT ;  /* 0x000000040400788c */ /* 0x000fc8000bf05270 */
[----:B------:R-:W-:Y:S02]  /*1a70*/  USEL UR5, URZ, 0x1, UP0 ;  /* 0x000000013f057887 */ /* 0x000fe40008000000 */
[----:B------:R-:W-:Y:S02]  /*1a80*/  USEL UR9, UR4, URZ, UP0 ;  /* 0x0000003f04097287 */ /* 0x000fe40008000000 */
[----:B------:R-:W-:-:S06]  /*1a90*/  ULOP3.LUT UR5, UR45, UR5, URZ, 0x3c, !UPT ;  /* 0x000000052d057292 */ /* 0x000fcc000f8e3c3f */
[----:B-1----:R-:W-:-:S07]  /*1aa0*/  MOV R5, UR5 ;  /* 0x0000000500057c02 */ /* 0x002fce0008000f00 */
.L_x_30:
[----:B-12---:R-:W-:Y:S05]  /*1ab0*/  @!P0 BRA `(.L_x_24) ;  /* 0x0000000000048947 */ /* 0x006fea0003800000 */
[----:B------:R-:W-:Y:S01]  /*1ac0*/  BPT.TRAP 0x1 ;  /* 0x000000040000795c */ /* 0x000fe20000300000 */
.L_x_24:
[----:B------:R-:W-:Y:S01]  /*1ad0*/  ULEA UR4, UR9, UR53, 0x3 ;  /* 0x0000003509047291 */ /* 0x000fe2000f8e183f */
[----:B------:R-:W-:-:S08]  /*1ae0*/  SHF.L.U32 R3, R5, 0x1f, RZ ;  /* 0x0000001f05037819 */ /* 0x000fd000000006ff */
[----:B------:R1:W2:Y:S01]  /*1af0*/  SYNCS.PHASECHK.TRANS64.TRYWAIT P1, [UR4], R3 ;  /* 0x00000003ff0075a7 */ /* 0x0002a20008020144 */
[----:B------:R-:W-:Y:S05]  /*1b00*/  @!P0 BRA `(.L_x_25) ;  /* 0x0000000000048947 */ /* 0x000fea0003800000 */
[----:B------:R-:W-:Y:S01]  /*1b10*/  BPT.TRAP 0x1 ;  /* 0x000000040000795c */ /* 0x000fe20000300000 */
.L_x_25:
[----:B--2---:R-:W-:Y:S05]  /*1b20*/  @P1 BRA `(.L_x_26) ;  /* 0x0000000000081947 */ /* 0x004fea0003800000 */
[----:B------:R-:W2:Y:S02]  /*1b30*/  SYNCS.PHASECHK.TRANS64.TRYWAIT P1, [UR4], R3 ;  /* 0x00000003ff0075a7 */ /* 0x000ea40008020144 */
[----:B--2---:R-:W-:Y:S05]  /*1b40*/  @!P1 BRA `(.L_x_27) ;  /* 0x00000088008c9947 */ /* 0x004fea0003800000 */
.L_x_26:
[----:B------:R-:W-:Y:S01]  /*1b50*/  ULEA UR11, UR9, UR40, 0xa ;  /* 0x00000028090b7291 */ /* 0x000fe2000f8e503f */
[----:B------:R-:W-:Y:S01]  /*1b60*/  WARPGROUP.ARRIVE ;  /* 0x00000000000079c5 */ /* 0x000fe20000000000 */
[----:B------:R-:W-:Y:S01]  /*1b70*/  ULEA UR12, UR9, UR8, 0xb ;  /* 0x00000008090c7291 */ /* 0x000fe2000f8e583f */
[----:B------:R-:W-:Y:S01]  /*1b80*/  UMOV UR5, 0x40000040 ;  /* 0x4000004000057882 */ /* 0x000fe20000000000 */
[----:B------:R-:W-:-:S03]  /*1b90*/  UMOV UR7, 0x40000040 ;  /* 0x4000004000077882 */ /* 0x000fc60000000000 */
[----:B------:R-:W-:Y:S02]  /*1ba0*/  UMOV UR4, UR11 ;  /* 0x0000000b00047c82 */ /* 0x000fe40008000000 */
[----:B------:R-:W-:Y:S02]  /*1bb0*/  UMOV UR6, UR12 ;  /* 0x0000000c00067c82 */ /* 0x000fe40008000000 */
[----:B------:R-:W-:Y:S01]  /*1bc0*/  HGMMA.64x256x16.F32.BF16 R24, gdesc[UR4], R24, gsb0 ;  /* 0x03e00000041879f0 */ /* 0x000fe20008001818 */
[----:B------:R-:W-:Y:S02]  /*1bd0*/  UIADD3 UR4, UR11, 0x2, URZ ;  /* 0x000000020b047890 */ /* 0x000fe4000fffe03f */
[----:B------:R-:W-:Y:S01]  /*1be0*/  UIADD3 UR6, UR12, 0x2, URZ ;  /* 0x000000020c067890 */ /* 0x000fe2000fffe03f */
[----:B------:R-:W-:Y:S01]  /*1bf0*/  UMOV UR5, 0x40000040 ;  /* 0x4000004000057882 */ /* 0x000fe20000000000 */
[----:B------:R-:W-:Y:S01]  /*1c00*/  UMOV UR7, 0x40000040 ;  /* 0x4000004000077882 */ /* 0x000fe20000000000 */
[----:B------:R-:W-:-:S02]  /*1c10*/  WARPGROUP.DEPBAR.LE gsb0, 0x0 ;  /* 0x00008000000079c5 */ /* 0x000fc40000010000 */
        /* <DEDUP_REMOVED lines=21> */
[----:B------:R-:W-:Y:S01]  /*1d70*/  BPT.TRAP 0x1 ;  /* 0x000000040000795c */ /* 0x000fe20000300000 */
.L_x_28:
[----:B------:R-:W-:Y:S01]  /*1d80*/  ULEA UR4, UR10, UR53, 0x3 ;  /* 0x000000350a047291 */ /* 0x000fe2000f8e183f */
[----:B------:R-:W-:-:S03]  /*1d90*/  ISETP.GT.U32.AND P1, PT, R22, 0x1, PT ;  /* 0x000000011600780c */ /* 0x000fc60003f24070 */
[----:B------:R-:W-:-:S04]  /*1da0*/  UIADD3 UR4, UR4, 0x20, URZ ;  /* 0x0000002004047890 */ /* 0x000fc8000fffe03f */
[----:B------:R-:W-:-:S09]  /*1db0*/  UPRMT UR4, URZ, 0x654, UR4 ;  /* 0x000006543f047896 */ /* 0x000fd20008000004 */
[----:B------:R-:W-:Y:S01]  /*1dc0*/  SYNCS.ARRIVE.TRANS64.RED.A1T0 RZ, [UR4], RZ ;  /* 0x000000ffffff79a7 */ /* 0x000fe20008100404 */
[----:B------:R-:W-:Y:S05]  /*1dd0*/  @P1 BRA `(.L_x_29) ;  /* 0x0000000000041947 */ /* 0x000fea0003800000 */
[----:B------:R-:W-:Y:S01]  /*1de0*/  BPT.TRAP 0x1 ;  /* 0x000000040000795c */ /* 0x000fe20000300000 */
.L_x_29:
[----:B------:R-:W-:Y:S01]  /*1df0*/  UIADD3 UR9, UR9, 0x1, URZ ;  /* 0x0000000109097890 */ /* 0x000fe2000fffe03f */
[C---:B------:R-:W-:Y:S01]  /*1e00*/  ISETP.GT.AND P1, PT, R0.reuse, 0x1, PT ;  /* 0x000000010000780c */ /* 0x040fe20003f24270 */
[----:B------:R-:W-:Y:S01]  /*1e10*/  UIADD3 UR10, UR10, 0x1, URZ ;  /* 0x000000010a0a7890 */ /* 0x000fe2000fffe03f */
[----:B------:R-:W-:Y:S01]  /*1e20*/  VIADD R0, R0, 0xffffffff ;  /* 0xffffffff00007836 */ /* 0x000fe20000000000 */
[----:B------:R-:W-:Y:S02]  /*1e30*/  UISETP.NE.AND UP0, UPT, UR9, 0x4, UPT ;  /* 0x000000040900788c */ /* 0x000fe4000bf05270 */
[----:B------:R-:W-:Y:S02]  /*1e40*/  UISETP.NE.AND UP1, UPT, UR10, 0x4, UPT ;  /* 0x000000040a00788c */ /* 0x000fe4000bf25270 */
[----:B------:R-:W-:Y:S02]  /*1e50*/  USEL UR4, URZ, 0x1, UP0 ;  /* 0x000000013f047887 */ /* 0x000fe40008000000 */
[----:B------:R-:W-:-:S02]  /*1e60*/  USEL UR9, UR9, URZ, UP0 ;  /* 0x0000003f09097287 */ /* 0x000fc40008000000 */
[----:B------:R-:W-:Y:S02]  /*1e70*/  USEL UR10, UR10, URZ, UP1 ;  /* 0x0000003f0a0a7287 */ /* 0x000fe40008800000 */
[----:B------:R-:W-:Y:S01]  /*1e80*/  LOP3.LUT R5, R5, UR4, RZ, 0x3c, !PT ;  /* 0x0000000405057c12 */ /* 0x000fe2000f8e3cff */
[----:B------:R-:W-:Y:S09]  /*1e90*/  @P1 BRA `(.L_x_30) ;  /* 0xfffffffc00041947 */ /* 0x000ff2000383ffff */
.L_x_23:
[----:B------:R-:W3:Y:S02]  /*1ea0*/  LDC R0, c[0x0][0x28c] ;  /* 0x0000a300ff007b82 */ /* 0x000ee40000000800 */
[----:B---3--:R-:W-:-:S13]  /*1eb0*/  ISETP.GE.AND P1, PT, R0, 0x1, PT ;  /* 0x000000010000780c */ /* 0x008fda0003f26270 */
[----:B------:R-:W-:Y:S05]  /*1ec0*/  @!P1 BRA `(.L_x_31) ;  /* 0x0000000000349947 */ /* 0x000fea0003800000 */
[----:B------:R-:W-:Y:S05]  /*1ed0*/  @!P0 BRA `(.L_x_32) ;  /* 0x0000000000048947 */ /* 0x000fea0003800000 */
[----:B------:R-:W-:Y:S01]  /*1ee0*/  BPT.TRAP 0x1 ;  /* 0x000000040000795c */ /* 0x000fe20000300000 */
.L_x_32:
[----:B------:R-:W-:Y:S01]  /*1ef0*/  UISETP.LT.AND UP0, UPT, UR51, 0x1, UPT ;  /* 0x000000013300788c */ /* 0x000fe2000bf01270 */
[----:B------:R-:W-:-:S03]  /*1f00*/  ISETP.GT.U32.AND P0, PT, R22, 0x1, PT ;  /* 0x000000011600780c */ /* 0x000fc60003f04070 */
[----:B------:R-:W-:-:S04]  /*1f10*/  USEL UR4, UR51, 0x1, UP0 ;  /* 0x0000000133047887 */ /* 0x000fc80008000000 */
[----:B------:R-:W-:-:S04]  /*1f20*/  UIADD3 UR4, UR50, UR51, -UR4 ;  /* 0x0000003332047290 */ /* 0x000fc8000fffe804 */
[----:B------:R-:W-:-:S04]  /*1f30*/  USHF.L.U32 UR4, UR4, 0x3, URZ ;  /* 0x0000000304047899 */ /* 0x000fc8000800063f */
[----:B------:R-:W-:-:S04]  /*1f40*/  ULOP3.LUT UR4, UR4, 0x18, URZ, 0xc0, !UPT ;  /* 0x0000001804047892 */ /* 0x000fc8000f8ec03f */
[----:B------:R-:W-:-:S04]  /*1f50*/  UIADD3 UR4, UR53, 0x20, UR4 ;  /* 0x0000002035047890 */ /* 0x000fc8000fffe004 */
[----:B------:R-:W-:-:S09]  /*1f60*/  UPRMT UR4, URZ, 0x654, UR4 ;  /* 0x000006543f047896 */ /* 0x000fd20008000004 */
[----:B------:R-:W-:Y:S01]  /*1f70*/  SYNCS.ARRIVE.TRANS64.RED.A1T0 RZ, [UR4], RZ ;  /* 0x000000ffffff79a7 */ /* 0x000fe20008100404 */
[----:B------:R-:W-:Y:S05]  /*1f80*/  @P0 BRA `(.L_x_31) ;  /* 0x0000000000040947 */ /* 0x000fea0003800000 */
[----:B------:R-:W-:Y:S01]  /*1f90*/  BPT.TRAP 0x1 ;  /* 0x000000040000795c */ /* 0x000fe20000300000 */
.L_x_31:
[----:B------:R-:W-:Y:S01]  /*1fa0*/  UIADD3 UR4, UR53, 0x200, URZ ;  /* 0x0000020035047890 */ /* 0x000fe2000fffe03f */
[----:B------:R-:W-:Y:S02]  /*1fb0*/  R2UR UR42, R154 ;  /* 0x000000009a2a72ca */ /* 0x000fe400000e0000 */
[----:B------:R-:W-:Y:S01]  /*1fc0*/  R2UR UR41, R153 ;  /* 0x00000000992972ca */ /* 0x000fe200000e0000 */
[----:B------:R-:W-:-:S06]  /*1fd0*/  ULOP3.LUT UP0, URZ, UR4, 0x1bf, URZ, 0xc0, !UPT ;  /* 0x000001bf043f7892 */ /* 0x000fcc000f80c03f */
[----:B------:R-:W-:-:S04]  /*1fe0*/  PLOP3.LUT P0, PT, PT, PT, UP0, 0x80, 0x0 ;  /* 0x000000000000781c */ /* 0x000fc80003f0f008 */
[----:B------:R-:W-:Y:S02]  /*1ff0*/  USHF.L.U32 UR42, UR42, 0x7, URZ ;  /* 0x000000072a2a7899 */ /* 0x000fe4000800063f */
[----:B------:R-:W-:-:S07]  /*2000*/  USHF.L.U32 UR41, UR41, 0x8, URZ ;  /* 0x0000000829297899 */ /* 0x000fce000800063f */
[----:B------:R-:W-:Y:S05]  /*2010*/  @!P0 BRA `(.L_x_33) ;  /* 0x00000000007c8947 */ /* 0x000fea0003800000 */
[----:B------:R-:W-:Y:S01]  /*2020*/  MOV R23, 0x0 ;  /* 0x0000000000177802 */ /* 0x000fe20000000f00 */
[----:B------:R-:W-:Y:S01]  /*2030*/  ULDC.64 UR4, c[0x4][0x80] ;  /* 0x0100200000047ab9 */ /* 0x000fe20000000a00 */
[----:B------:R-:W-:Y:S01]  /*2040*/  ULDC.64 UR6, c[0x4][0x10] ;  /* 0x0100040000067ab9 */ /* 0x000fe20000000a00 */
[----:B-12---:R-:W-:Y:S01]  /*2050*/  IMAD.U32 R4, RZ, RZ, UR4 ;  /* 0x00000004ff047e24 */ /* 0x006fe2000f8e00ff */
[----:B------:R1:W2:Y:S01]  /*2060*/  LDC.64 R14, c[0x4][R23] ;  /* 0x01000000170e7b82 */ /* 0x0002a20000000a00 */
[----:B------:R-:W-:Y:S01]  /*2070*/  IMAD.U32 R5, RZ, RZ, UR5 ;  /* 0x00000005ff057e24 */ /* 0x000fe2000f8e00ff */
[----:B------:R-:W-:Y:S01]  /*2080*/  ULDC.64 UR4, c[0x4][0x88] ;  /* 0x0100220000047ab9 */ /* 0x000fe20000000a00 */
[----:B------:R-:W-:Y:S01]  /*2090*/  IMAD.U32 R10, RZ, RZ, UR6 ;  /* 0x00000006ff0a7e24 */ /* 0x000fe2000f8e00ff */
[----:B------:R-:W-:Y:S01]  /*20a0*/  MOV R6, UR4 ;  /* 0x0000000400067c02 */ /* 0x000fe20008000f00 */
[----:B------:R-:W-:Y:S01]  /*20b0*/  IMAD.U32 R7, RZ, RZ, UR5 ;  /* 0x00000005ff077e24 */ /* 0x000fe2000f8e00ff */
[----:B------:R-:W-:Y:S01]  /*20c0*/  MOV R8, 0x70 ;  /* 0x0000007000087802 */ /* 0x000fe20000000f00 */
[----:B------:R-:W-:-:S02]  /*20d0*/  IMAD.U32 R11, RZ, RZ, UR7 ;  /* 0x00000007ff0b7e24 */ /* 0x000fc4000f8e00ff */
[----:B------:R-:W-:Y:S02]  /*20e0*/  IMAD.MOV.U32 R12, RZ, RZ, 0x1 ;  /* 0x00000001ff0c7424 */ /* 0x000fe400078e00ff */
[----:B-1----:R-:W-:-:S07]  /*20f0*/  IMAD.MOV.U32 R13, RZ, RZ, RZ ;  /* 0x000000ffff0d7224 */ /* 0x002fce00078e00ff */
[----:B------:R-:W-:-:S07]  /*2100*/  LEPC R20, `(.L_x_34) ;  /* 0x000000001014794e */ /* 0x000fce0000000000 */
[----:B--2---:R-:W-:Y:S05]  /*2110*/  CALL.ABS.NOINC R14 ;  /* 0x000000000e007343 */ /* 0x004fea0003c00000 */
.L_x_34:
[----:B------:R1:W2:Y:S01]  /*2120*/  LDC.64 R14, c[0x4][R23] ;  /* 0x01000000170e7b82 */ /* 0x0002a20000000a00 */
[----:B------:R-:W-:Y:S01]  /*2130*/  ULDC.64 UR4, c[0x4][0x80] ;  /* 0x0100200000047ab9 */ /* 0x000fe20000000a00 */
[----:B------:R-:W-:Y:S01]  /*2140*/  ULDC.64 UR6, c[0x4][0x10] ;  /* 0x0100040000067ab9 */ /* 0x000fe20000000a00 */
[----:B------:R-:W-:Y:S01]  /*2150*/  IMAD.U32 R4, RZ, RZ, UR4 ;  /* 0x00000004ff047e24 */ /* 0x000fe2000f8e00ff */
[----:B------:R-:W-:Y:S01]  /*2160*/  MOV R5, UR5 ;  /* 0x0000000500057c02 */ /* 0x000fe20008000f00 */
[----:B------:R-:W-:Y:S01]  /*2170*/  ULDC.64 UR4, c[0x4][0x88] ;  /* 0x0100220000047ab9 */ /* 0x000fe20000000a00 */
[----:B------:R-:W-:Y:S01]  /*2180*/  IMAD.U32 R10, RZ, RZ, UR6 ;  /* 0x00000006ff0a7e24 */ /* 0x000fe2000f8e00ff */
[----:B------:R-:W-:Y:S01]  /*2190*/  MOV R11, UR7 ;  /* 0x00000007000b7c02 */ /* 0x000fe20008000f00 */
[----:B------:R-:W-:Y:S02]  /*21a0*/  IMAD.U32 R6, RZ, RZ, UR4 ;  /* 0x00000004ff067e24 */ /* 0x000fe4000f8e00ff */
[----:B------:R-:W-:-:S02]  /*21b0*/  IMAD.U32 R7, RZ, RZ, UR5 ;  /* 0x00000005ff077e24 */ /* 0x000fc4000f8e00ff */
[----:B------:R-:W-:Y:S02]  /*21c0*/  IMAD.MOV.U32 R8, RZ, RZ, 0x70 ;  /* 0x00000070ff087424 */ /* 0x000fe400078e00ff */
[----:B------:R-:W-:Y:S02]  /*21d0*/  IMAD.MOV.U32 R12, RZ, RZ, 0x1 ;  /* 0x00000001ff0c7424 */ /* 0x000fe400078e00ff */
[----:B-1----:R-:W-:-:S07]  /*21e0*/  IMAD.MOV.U32 R13, RZ, RZ, RZ ;  /* 0x000000ffff0d7224 */ /* 0x002fce00078e00ff */
[----:B------:R-:W-:-:S07]  /*21f0*/  LEPC R20, `(.L_x_33) ;  /* 0x000000001014794e */ /* 0x000fce0000000000 */
[----:B--2---:R-:W-:Y:S05]  /*2200*/  CALL.ABS.NOINC R14 ;  /* 0x000000000e007343 */ /* 0x004fea0003c00000 */
.L_x_33:
[----:B-12---:R-:W1:Y:S01]  /*2210*/  LDC R4, c[0x0][0x288] ;  /* 0x0000a200ff047b82 */ /* 0x006e620000000800 */
[----:B------:R-:W-:Y:S01]  /*2220*/  ULDC.64 UR4, c[0x0][0x590] ;  /* 0x0001640000047ab9 */ /* 0x000fe20000000a00 */
[----:B------:R-:W-:Y:S01]  /*2230*/  SHF.R.U32.HI R0, RZ, 0x2, R18 ;  /* 0x00000002ff007819 */ /* 0x000fe20000011612 */
[----:B------:R-:W-:Y:S01]  /*2240*/  IMAD.U32 R164, RZ, RZ, UR5 ;  /* 0x00000005ffa47e24 */ /* 0x000fe2000f8e00ff */
[----:B------:R-:W-:Y:S01]  /*2250*/  MOV R165, UR4 ;  /* 0x0000000400a57c02 */ /* 0x000fe20008000f00 */
[----:B------:R-:W-:Y:S01]  /*2260*/  ULDC UR4, c[0x0][0x284] ;  /* 0x0000a10000047ab9 */ /* 0x000fe20000000800 */
[C---:B------:R-:W-:Y:S02]  /*2270*/  LOP3.LUT R6, R18.reuse, 0xe0, RZ, 0xc0, !PT ;  /* 0x000000e012067812 */ /* 0x040fe400078ec0ff */
[----:B------:R-:W-:Y:S02]  /*2280*/  ISETP.NE.U32.AND P0, PT, R165, RZ, PT ;  /* 0x000000ffa500720c */ /* 0x000fe40003f05070 */
[----:B------:R-:W-:-:S02]  /*2290*/  LOP3.LUT R3, R18, 0x3, RZ, 0xc0, !PT ;  /* 0x0000000312037812 */ /* 0x000fc400078ec0ff */
[----:B------:R-:W-:Y:S02]  /*22a0*/  ISETP.NE.AND.EX P0, PT, R164, RZ, PT, P0 ;  /* 0x000000ffa400720c */ /* 0x000fe40003f05300 */
[----:B------:R-:W-:Y:S02]  /*22b0*/  LOP3.LUT R7, R0, 0x7, RZ, 0xc0, !PT ;  /* 0x0000000700077812 */ /* 0x000fe400078ec0ff */
[----:B------:R-:W-:Y:S01]  /*22c0*/  SHF.R.U32.HI R0, RZ, 0x1, R6 ;  /* 0x00000001ff007819 */ /* 0x000fe20000011606 */
[----:B-1----:R-:W-:-:S03]  /*22d0*/  IMAD R4, R3, -0x2, R4 ;  /* 0xfffffffe03047824 */ /* 0x002fc600078e0204 */
[----:B------:R-:W-:Y:S01]  /*22e0*/  IADD3 R3, -R0, UR4, -R7 ;  /* 0x0000000400037c10 */ /* 0x000fe2000fffe907 */
[----:B------:R-:W-:-:S04]  /*22f0*/  IMAD R153, R153, -0x100, R4 ;  /* 0xffffff0099997824 */ /* 0x000fc800078e0204 */
[----:B------:R-:W-:Y:S01]  /*2300*/  IMAD R154, R154, -0x80, R3 ;  /* 0xffffff809a9a7824 */ /* 0x000fe200078e0203 */
[----:B------:R-:W-:Y:S06]  /*2310*/  @!P0 BRA `(.L_x_35) ;  /* 0x0000000000548947 */ /* 0x000fec0003800000 */
[----:B------:R-:W-:Y:S02]  /*2320*/  ULDC.64 UR4, c[0x0][0x588] ;  /* 0x0001620000047ab9 */ /* 0x000fe40000000a00 */
[----:B------:R-:W-:-:S04]  /*2330*/  ISETP.NE.U32.AND P1, PT, RZ, UR4, PT ;  /* 0x00000004ff007c0c */ /* 0x000fc8000bf25070 */
[----:B------:R-:W-:-:S13]  /*2340*/  ISETP.NE.AND.EX P1, PT, RZ, UR5, PT, P1 ;  /* 0x00000005ff007c0c */ /* 0x000fda000bf25310 */
[----:B------:R-:W-:Y:S05]  /*2350*/  @!P1 BRA `(.L_x_36) ;  /* 0x0000000000289947 */ /* 0x000fea0003800000 */
[----:B------:R-:W1:Y:S01]  /*2360*/  LDC.64 R4, c[0x0][0x588] ;  /* 0x00016200ff047b82 */ /* 0x000e620000000a00 */
[----:B------:R-:W-:-:S04]  /*2370*/  IMAD R3, R165, UR43, RZ ;  /* 0x0000002ba5037c24 */ /* 0x000fc8000f8e02ff */
[----:B-1----:R-:W-:-:S05]  /*2380*/  IMAD.WIDE R4, R3, 0x4, R4 ;  /* 0x0000000403047825 */ /* 0x002fca00078e0204 */
[----:B------:R-:W2:Y:S01]  /*2390*/  LDG.E R155, desc[UR48][R4.64] ;  /* 0x00000030049b7981 */ /* 0x000ea2000c1e1900 */
[----:B------:R-:W-:Y:S01]  /*23a0*/  IMAD.MOV.U32 R152, RZ, RZ, 0x1 ;  /* 0x00000001ff987424 */ /* 0x000fe200078e00ff */
[----:B------:R-:W-:Y:S01]  /*23b0*/  MOV R159, 0x1 ;  /* 0x00000001009f7802 */ /* 0x000fe20000000f00 */
[----:B------:R-:W-:Y:S02]  /*23c0*/  IMAD.MOV.U32 R157, RZ, RZ, 0x1 ;  /* 0x00000001ff9d7424 */ /* 0x000fe400078e00ff */
[--C-:B--2---:R-:W-:Y:S02]  /*23d0*/  IMAD.MOV.U32 R158, RZ, RZ, R155.reuse ;  /* 0x000000ffff9e7224 */ /* 0x104fe400078e009b */
[----:B------:R-:W-:Y:S01]  /*23e0*/  IMAD.MOV.U32 R161, RZ, RZ, R155 ;  /* 0x000000ffffa17224 */ /* 0x000fe200078e009b */
[----:B------:R-:W-:Y:S06]  /*23f0*/  BRA `(.L_x_35) ;  /* 0x00000000001c7947 */ /* 0x000fec0003800000 */
.L_x_36:
[----:B------:R-:W-:Y:S01]  /*2400*/  ULDC UR4, c[0x0][0x580] ;  /* 0x0001600000047ab9 */ /* 0x000fe20000000800 */
[----:B------:R-:W-:Y:S01]  /*2410*/  IMAD.MOV.U32 R152, RZ, RZ, 0x1 ;  /* 0x00000001ff987424 */ /* 0x000fe200078e00ff */
[----:B------:R-:W-:Y:S01]  /*2420*/  MOV R157, 0x1 ;  /* 0x00000001009d7802 */ /* 0x000fe20000000f00 */
[----:B------:R-:W-:Y:S01]  /*2430*/  IMAD.MOV.U32 R159, RZ, RZ, 0x1 ;  /* 0x00000001ff9f7424 */ /* 0x000fe200078e00ff */
[----:B------:R-:W-:Y:S01]  /*2440*/  MOV R161, UR4 ;  /* 0x0000000400a17c02 */ /* 0x000fe20008000f00 */
[----:B------:R-:W-:Y:S02]  /*2450*/  IMAD.U32 R155, RZ, RZ, UR4 ;  /* 0x00000004ff9b7e24 */ /* 0x000fe4000f8e00ff */
[----:B------:R-:W-:-:S07]  /*2460*/  IMAD.U32 R158, RZ, RZ, UR4 ;  /* 0x00000004ff9e7e24 */ /* 0x000fce000f8e00ff */
.L_x_35:
[----:B------:R-:W1:Y:S02]  /*2470*/  LDC.64 R8, c[0x0][0x5b0] ;  /* 0x00016c00ff087b82 */ /* 0x000e640000000a00 */
[----:B-1----:R-:W-:-:S04]  /*2480*/  ISETP.NE.U32.AND P1, PT, R8, RZ, PT ;  /* 0x000000ff0800720c */ /* 0x002fc80003f25070 */
[----:B------:R-:W-:-:S13]  /*2490*/  ISETP.NE.AND.EX P1, PT, R9, RZ, PT, P1 ;  /* 0x000000ff0900720c */ /* 0x000fda0003f25310 */
[----:B------:R-:W-:Y:S05]  /*24a0*/  @!P1 BRA `(.L_x_37) ;  /* 0x00000000002c9947 */ /* 0x000fea0003800000 */
[----:B------:R-:W-:Y:S02]  /*24b0*/  ULDC.64 UR4, c[0x0][0x5a8] ;  /* 0x00016a0000047ab9 */ /* 0x000fe40000000a00 */
[----:B------:R-:W-:-:S04]  /*24c0*/  ISETP.NE.U32.AND P1, PT, RZ, UR4, PT ;  /* 0x00000004ff007c0c */ /* 0x000fc8000bf25070 */
[----:B------:R-:W-:-:S13]  /*24d0*/  ISETP.NE.AND.EX P1, PT, RZ, UR5, PT, P1 ;  /* 0x00000005ff007c0c */ /* 0x000fda000bf25310 */
[----:B------:R-:W-:Y:S05]  /*24e0*/  @!P1 BRA `(.L_x_38) ;  /* 0x0000000000149947 */ /* 0x000fea0003800000 */
[----:B------:R-:W1:Y:S01]  /*24f0*/  LDC.64 R4, c[0x0][0x5a8] ;  /* 0x00016a00ff047b82 */ /* 0x000e620000000a00 */
[----:B------:R-:W-:-:S04]  /*2500*/  IMAD R3, R8, UR43, RZ ;  /* 0x0000002b08037c24 */ /* 0x000fc8000f8e02ff */
[----:B-1----:R-:W-:-:S05]  /*2510*/  IMAD.WIDE R4, R3, 0x4, R4 ;  /* 0x0000000403047825 */ /* 0x002fca00078e0204 */
[----:B------:R1:W5:Y:S01]  /*2520*/  LDG.E R156, desc[UR48][R4.64] ;  /* 0x00000030049c7981 */ /* 0x000362000c1e1900 */
[----:B------:R-:W-:Y:S05]  /*2530*/  BRA `(.L_x_37) ;  /* 0x0000000000087947 */ /* 0x000fea0003800000 */
.L_x_38:
[----:B------:R-:W-:Y:S02]  /*2540*/  ULDC UR4, c[0x0][0x5a0] ;  /* 0x0001680000047ab9 */ /* 0x000fe40000000800 */
[----:B------:R-:W-:-:S07]  /*2550*/  IMAD.U32 R156, RZ, RZ, UR4 ;  /* 0x00000004ff9c7e24 */ /* 0x000fce000f8e00ff */
.L_x_37:
[----:B------:R-:W2:Y:S01]  /*2560*/  LDC.64 R10, c[0x0][0x5c0] ;  /* 0x00017000ff0a7b82 */ /* 0x000ea20000000a00 */
[----:B------:R-:W-:Y:S01]  /*2570*/  ULDC.64 UR4, c[0x0][0x588] ;  /* 0x0001620000047ab9 */ /* 0x000fe20000000a00 */
[----:B------:R-:W-:Y:S01]  /*2580*/  ISETP.EQ.U32.AND P3, PT, R165, RZ, PT ;  /* 0x000000ffa500720c */ /* 0x000fe20003f62070 */
[----:B-1----:R-:W-:Y:S01]  /*2590*/  IMAD.MOV.U32 R4, RZ, RZ, 0x1 ;  /* 0x00000001ff047424 */ /* 0x002fe200078e00ff */
[----:B------:R-:W-:Y:S01]  /*25a0*/  ISETP.NE.U32.AND P1, PT, RZ, UR4, PT ;  /* 0x00000004ff007c0c */ /* 0x000fe2000bf25070 */
[----:B------:R-:W-:Y:S01]  /*25b0*/  IMAD.MOV.U32 R3, RZ, RZ, 0x1 ;  /* 0x00000001ff037424 */ /* 0x000fe200078e00ff */
[----:B------:R-:W-:Y:S02]  /*25c0*/  LOP3.LUT P4, RZ, R159, 0xff, RZ, 0xc0, !PT ;  /* 0x000000ff9fff7812 */ /* 0x000fe4000788c0ff */
[----:B------:R-:W1:Y:S01]  /*25d0*/  LDC R15, c[0x0][0x5c8] ;  /* 0x00017200ff0f7b82 */ /* 0x000e620000000800 */
[----:B------:R-:W-:Y:S02]  /*25e0*/  ISETP.NE.AND.EX P1, PT, RZ, UR5, PT, P1 ;  /* 0x00000005ff007c0c */ /* 0x000fe4000bf25310 */
[----:B------:R-:W-:-:S02]  /*25f0*/  FSEL R0, R161, R158, !P4 ;  /* 0x0000009ea1007208 */ /* 0x000fc40006000000 */
[----:B------:R-:W-:Y:S02]  /*2600*/  ISETP.EQ.OR.EX P3, PT, R164, RZ, !P1, P3 ;  /* 0x000000ffa400720c */ /* 0x000fe40004f62730 */
[----:B------:R-:W-:Y:S02]  /*2610*/  PLOP3.LUT P1, PT, P1, PT, PT, 0x8, 0x0 ;  /* 0x000000000000781c */ /* 0x000fe40000f2e170 */
[C---:B------:R-:W-:Y:S02]  /*2620*/  FSEL R158, R155.reuse, R158, !P0 ;  /* 0x0000009e9b9e7208 */ /* 0x040fe40004000000 */
[----:B------:R-:W-:Y:S02]  /*2630*/  FSEL R0, R155, R0, !P0 ;  /* 0x000000009b007208 */ /* 0x000fe40004000000 */
[----:B--2---:R-:W-:-:S04]  /*2640*/  ISETP.NE.U32.AND P2, PT, R10, RZ, PT ;  /* 0x000000ff0a00720c */ /* 0x004fc80003f45070 */
[----:B------:R-:W-:-:S04]  /*2650*/  ISETP.NE.AND.EX P2, PT, R11, RZ, PT, P2 ;  /* 0x000000ff0b00720c */ /* 0x000fc80003f45320 */
[----:B-1----:R-:W-:Y:S01]  /*2660*/  FSEL R15, R15, RZ, !P2 ;  /* 0x000000ff0f0f7208 */ /* 0x002fe20005000000 */
[----:B------:R-:W-:Y:S08]  /*2670*/  @!P3 BRA `(.L_x_39) ;  /* 0x000000000040b947 */ /* 0x000ff00003800000 */
[----:B------:R-:W-:Y:S04]  /*2680*/  BSSY B0, `(.L_x_40) ;  /* 0x000000e000007945 */ /* 0x000fe80003800000 */
[----:B------:R-:W-:Y:S05]  /*2690*/  @!P0 BRA `(.L_x_41) ;  /* 0x0000000000248947 */ /* 0x000fea0003800000 */
[----:B------:R-:W-:Y:S02]  /*26a0*/  LOP3.LUT P4, RZ, R157, 0xff, RZ, 0xc0, !PT ;  /* 0x000000ff9dff7812 */ /* 0x000fe4000788c0ff */
[----:B------:R-:W-:Y:S02]  /*26b0*/  PLOP3.LUT P3, PT, P1, PT, PT, 0x80, 0x0 ;  /* 0x000000000000781c */ /* 0x000fe40000f6f070 */
[----:B------:R-:W-:-:S09]  /*26c0*/  PRMT R159, RZ, 0x7610, R159 ;  /* 0x00007610ff9f7816 */ /* 0x000fd2000000009f */
[----:B------:R-:W-:Y:S05]  /*26d0*/  @!P4 BRA `(.L_x_42) ;  /* 0x000000000020c947 */ /* 0x000fea0003800000 */
[----:B------:R-:W-:Y:S01]  /*26e0*/  FSETP.EQ.AND P3, PT, R155, RZ, PT ;  /* 0x000000ff9b00720b */ /* 0x000fe20003f62000 */
[----:B------:R-:W-:Y:S01]  /*26f0*/  IMAD.MOV.U32 R0, RZ, RZ, R155 ;  /* 0x000000ffff007224 */ /* 0x000fe200078e009b */
[----:B------:R-:W-:Y:S02]  /*2700*/  MOV R158, R155 ;  /* 0x0000009b009e7202 */ /* 0x000fe40000000f00 */
[----:B------:R-:W-:Y:S01]  /*2710*/  PRMT R159, R157, 0x7610, R159 ;  /* 0x000076109d9f7816 */ /* 0x000fe2000000009f */
[----:B------:R-:W-:Y:S08]  /*2720*/  BRA `(.L_x_42) ;  /* 0x00000000000c7947 */ /* 0x000ff00003800000 */
.L_x_41:
[----:B------:R-:W-:Y:S01]  /*2730*/  FSETP.EQ.AND P3, PT, R155, RZ, PT ;  /* 0x000000ff9b00720b */ /* 0x000fe20003f62000 */
[--C-:B------:R-:W-:Y:S02]  /*2740*/  IMAD.MOV.U32 R158, RZ, RZ, R155.reuse ;  /* 0x000000ffff9e7224 */ /* 0x100fe400078e009b */
[----:B------:R-:W-:-:S10]  /*2750*/  IMAD.MOV.U32 R0, RZ, RZ, R155 ;  /* 0x000000ffff007224 */ /* 0x000fd400078e009b */
.L_x_42:
[----:B------:R-:W-:Y:S05]  /*2760*/  BSYNC B0 ;  /* 0x0000000000007941 */ /* 0x000fea0003800000 */
.L_x_40:
[----:B------:R-:W-:-:S07]  /*2770*/  SEL R4, RZ, 0x1, P3 ;  /* 0x00000001ff047807 */ /* 0x000fce0001800000 */
.L_x_39:
[----:B------:R-:W-:Y:S04]  /*2780*/  BSSY B0, `(.L_x_43) ;  /* 0x000000f000007945 */ /* 0x000fe80003800000 */
[----:B------:R-:W-:Y:S05]  /*2790*/  @!P0 BRA `(.L_x_44) ;  /* 0x0000000000288947 */ /* 0x000fea0003800000 */
[----:B------:R-:W-:Y:S02]  /*27a0*/  LOP3.LUT P0, RZ, R152, 0xff, RZ, 0xc0, !PT ;  /* 0x000000ff98ff7812 */ /* 0x000fe4000780c0ff */
[----:B------:R-:W-:Y:S02]  /*27b0*/  PRMT R157, RZ, 0x7610, R157 ;  /* 0x00007610ff9d7816 */ /* 0x000fe4000000009d */
[----:B------:R-:W-:-:S09]  /*27c0*/  PRMT R159, RZ, 0x7610, R159 ;  /* 0x00007610ff9f7816 */ /* 0x000fd2000000009f */
[----:B------:R-:W-:Y:S05]  /*27d0*/  @!P0 BRA `(.L_x_45) ;  /* 0x0000000000248947 */ /* 0x000fea0003800000 */
[----:B------:R-:W-:Y:S01]  /*27e0*/  FSETP.EQ.AND P1, PT, R155, RZ, PT ;  /* 0x000000ff9b00720b */ /* 0x000fe20003f22000 */
[----:B------:R-:W-:Y:S01]  /*27f0*/  IMAD.MOV.U32 R0, RZ, RZ, R155 ;  /* 0x000000ffff007224 */ /* 0x000fe200078e009b */
[C---:B------:R-:W-:Y:S02]  /*2800*/  PRMT R157, R152.reuse, 0x7610, R157 ;  /* 0x00007610989d7816 */ /* 0x040fe4000000009d */
[----:B------:R-:W-:Y:S02]  /*2810*/  MOV R158, R155 ;  /* 0x0000009b009e7202 */ /* 0x000fe40000000f00 */
[----:B------:R-:W-:Y:S01]  /*2820*/  PRMT R159, R152, 0x7610, R159 ;  /* 0x00007610989f7816 */ /* 0x000fe2000000009f */
[----:B------:R-:W-:Y:S06]  /*2830*/  BRA `(.L_x_45) ;  /* 0x00000000000c7947 */ /* 0x000fec0003800000 */
.L_x_44:
[----:B------:R-:W-:Y:S01]  /*2840*/  FSETP.EQ.AND P1, PT, R155, RZ, PT ;  /* 0x000000ff9b00720b */ /* 0x000fe20003f22000 */
[--C-:B------:R-:W-:Y:S02]  /*2850*/  IMAD.MOV.U32 R158, RZ, RZ, R155.reuse ;  /* 0x000000ffff9e7224 */ /* 0x100fe400078e009b */
[----:B------:R-:W-:-:S10]  /*2860*/  IMAD.MOV.U32 R0, RZ, RZ, R155 ;  /* 0x000000ffff007224 */ /* 0x000fd400078e009b */
.L_x_45:
[----:B------:R-:W-:Y:S05]  /*2870*/  BSYNC B0 ;  /* 0x0000000000007941 */ /* 0x000fea0003800000 */
.L_x_43:
[----:B------:R-:W-:Y:S01]  /*2880*/  PRMT R8, R4, 0x9910, RZ ;  /* 0x0000991004087816 */ /* 0x000fe200000000ff */
[----:B------:R-:W-:Y:S01]  /*2890*/  IMAD.MOV.U32 R13, RZ, RZ, R15 ;  /* 0x000000ffff0d7224 */ /* 0x000fe200078e000f */
[----:B------:R-:W-:Y:S01]  /*28a0*/  MOV R12, RZ ;  /* 0x000000ff000c7202 */ /* 0x000fe20000000f00 */
[----:B------:R-:W-:Y:S06]  /*28b0*/  @!P2 BRA `(.L_x_46) ;  /* 0x00000000005ca947 */ /* 0x000fec0003800000 */
[----:B------:R-:W1:Y:S01]  /*28c0*/  LDC.64 R14, c[0x0][0x5d0] ;  /* 0x00017400ff0e7b82 */ /* 0x000e620000000a00 */
[----:B------:R-:W-:Y:S01]  /*28d0*/  SHF.R.U32.HI R6, RZ, 0x5, R6 ;  /* 0x00000005ff067819 */ /* 0x000fe20000011606 */
[----:B------:R-:W-:Y:S01]  /*28e0*/  USHF.R.S32.HI UR4, URZ, 0x1f, UR43 ;  /* 0x0000001f3f047899 */ /* 0x000fe2000801142b */
[----:B------:R-:W-:-:S03]  /*28f0*/  ISETP.GE.AND P0, PT, R153, 0x1, PT ;  /* 0x000000019900780c */ /* 0x000fc60003f06270 */
[----:B------:R-:W-:Y:S01]  /*2900*/  IMAD.SHL.U32 R4, R6, 0x10, RZ ;  /* 0x0000001006047824 */ /* 0x000fe200078e00ff */
[C---:B------:R-:W-:Y:S02]  /*2910*/  ISETP.LT.OR P2, PT, R154.reuse, 0x1, !P0 ;  /* 0x000000019a00780c */ /* 0x040fe40004741670 */
[----:B------:R-:W-:Y:S02]  /*2920*/  ISETP.LT.OR P0, PT, R154, 0x9, !P0 ;  /* 0x000000099a00780c */ /* 0x000fe40004701670 */
[----:B------:R-:W-:-:S05]  /*2930*/  LOP3.LUT R4, R4, 0xfffffff0, R7, 0xe2, !PT ;  /* 0xfffffff004047812 */ /* 0x000fca00078ee207 */
[----:B------:R-:W-:-:S05]  /*2940*/  VIADD R4, R4, UR42 ;  /* 0x0000002a04047c36 */ /* 0x000fca0008000000 */
[--C-:B------:R-:W-:Y:S01]  /*2950*/  SHF.R.S32.HI R5, RZ, 0x1f, R4.reuse ;  /* 0x0000001fff057819 */ /* 0x100fe20000011404 */
[C---:B-1----:R-:W-:Y:S02]  /*2960*/  IMAD R6, R14.reuse, UR4, RZ ;  /* 0x000000040e067c24 */ /* 0x042fe4000f8e02ff */
[----:B------:R-:W-:-:S04]  /*2970*/  IMAD.WIDE.U32 R4, R14, UR43, R4 ;  /* 0x0000002b0e047c25 */ /* 0x000fc8000f8e0004 */
[----:B------:R-:W-:Y:S01]  /*2980*/  IMAD R7, R15, UR43, R6 ;  /* 0x0000002b0f077c24 */ /* 0x000fe2000f8e0206 */
[----:B------:R-:W-:-:S04]  /*2990*/  LEA R6, P3, R4, R10, 0x1 ;  /* 0x0000000a04067211 */ /* 0x000fc800078608ff */
[----:B------:R-:W-:-:S04]  /*29a0*/  IADD3 R5, R5, R7, RZ ;  /* 0x0000000705057210 */ /* 0x000fc80007ffe0ff */
[----:B------:R-:W-:-:S05]  /*29b0*/  LEA.HI.X R7, R4, R11, R5, 0x1, P3 ;  /* 0x0000000b04077211 */ /* 0x000fca00018f0c05 */
[----:B------:R-:W2:Y:S04]  /*29c0*/  @!P2 LDG.E.U16 R5, desc[UR48][R6.64] ;  /* 0x000000300605a981 */ /* 0x000ea8000c1e1500 */
[----:B------:R-:W3:Y:S01]  /*29d0*/  @!P0 LDG.E.U16 R4, desc[UR48][R6.64+0x10] ;  /* 0x0000103006048981 */ /* 0x000ee2000c1e1500 */
[----:B------:R-:W-:Y:S01]  /*29e0*/  IMAD.MOV.U32 R15, RZ, RZ, RZ ;  /* 0x000000ffff0f7224 */ /* 0x000fe200078e00ff */
[----:B--2---:R-:W-:-:S04]  /*29f0*/  @!P2 PRMT R15, R5, 0x5410, RZ ;  /* 0x00005410050fa816 */ /* 0x004fc800000000ff */
[----:B---3--:R-:W-:-:S05]  /*2a00*/  @!P0 PRMT R15, R15, 0x5410, R4 ;  /* 0x000054100f0f8816 */ /* 0x008fca0000000004 */
[C---:B------:R-:W-:Y:S01]  /*2a10*/  IMAD.U32 R13, R15.reuse, 0x10000, RZ ;  /* 0x000100000f0d7824 */ /* 0x040fe200078e00ff */
[----:B------:R-:W-:-:S07]  /*2a20*/  LOP3.LUT R15, R15, 0xffff0000, RZ, 0xc0, !PT ;  /* 0xffff00000f0f7812 */ /* 0x000fce00078ec0ff */
.L_x_46:
[----:B------:R-:W-:Y:S01]  /*2a30*/  ISETP.NE.AND P0, PT, R8, RZ, PT ;  /* 0x000000ff0800720c */ /* 0x000fe20003f05270 */
[----:B------:R-:W-:Y:S01]  /*2a40*/  BSSY B0, `(.L_x_47) ;  /* 0x0000023000007945 */ /* 0x000fe20003800000 */
[----:B------:R-:W-:Y:S02]  /*2a50*/  CS2R R6, SRZ ;  /* 0x0000000000067805 */ /* 0x000fe4000001ff00 */
[----:B------:R-:W-:Y:S02]  /*2a60*/  CS2R R4, SRZ ;  /* 0x0000000000047805 */ /* 0x000fe4000001ff00 */
[----:B------:R-:W-:Y:S02]  /*2a70*/  CS2R R10, SRZ ;  /* 0x00000000000a7805 */ /* 0x000fe4000001ff00 */
[----:B------:R-:W-:-:S05]  /*2a80*/  CS2R R8, SRZ ;  /* 0x0000000000087805 */ /* 0x000fca000001ff00 */
[----:B------:R-:W-:Y:S05]  /*2a90*/  @!P0 BRA `(.L_x_48) ;  /* 0x0000000000748947 */ /* 0x000fea0003800000 */
[----:B------:R-:W-:-:S13]  /*2aa0*/  ISETP.NE.AND P2, PT, R163, 0x3, PT ;  /* 0x00000003a300780c */ /* 0x000fda0003f45270 */
[----:B------:R-:W-:Y:S05]  /*2ab0*/  @!P2 BRA `(.L_x_49) ;  /* 0x000000000004a947 */ /* 0x000fea0003800000 */
[----:B------:R-:W-:Y:S01]  /*2ac0*/  BPT.TRAP 0x1 ;  /* 0x000000040000795c */ /* 0x000fe20000300000 */
.L_x_49:
[----:B------:R-:W-:Y:S01]  /*2ad0*/  SHF.L.U32 R4, RZ, 0x1f, RZ ;  /* 0x0000001fff047819 */ /* 0x000fe200000006ff */
[----:B------:R-:W-:Y:S01]  /*2ae0*/  IMAD.MOV.U32 R12, RZ, RZ, 0x1 ;  /* 0x00000001ff0c7424 */ /* 0x000fe200078e00ff */
[----:B------:R-:W-:Y:S02]  /*2af0*/  MOV R7, RZ ;  /* 0x000000ff00077202 */ /* 0x000fe40000000f00 */
[----:B------:R-:W1:Y:S02]  /*2b00*/  SYNCS.PHASECHK.TRANS64.TRYWAIT P2, [UR53+0x40], R4 ;  /* 0x00004004ff0075a7 */ /* 0x000e640008040175 */
[----:B-1----:R-:W-:Y:S05]  /*2b10*/  @!P2 BRA `(.L_x_50) ;  /* 0x0000007800b0a947 */ /* 0x002fea0003800000 */
.L_x_234:
[----:B------:R-:W-:Y:S01]  /*2b20*/  IMAD.MOV.U32 R6, RZ, RZ, RZ ;  /* 0x000000ffff067224 */ /* 0x000fe200078e00ff */
[----:B-1----:R-:W-:Y:S02]  /*2b30*/  CS2R R4, SRZ ;  /* 0x0000000000047805 */ /* 0x002fe4000001ff00 */
[----:B------:R-:W-:Y:S02]  /*2b40*/  CS2R R10, SRZ ;  /* 0x00000000000a7805 */ /* 0x000fe4000001ff00 */
[----:B------:R-:W-:Y:S01]  /*2b50*/  CS2R R8, SRZ ;  /* 0x0000000000087805 */ /* 0x000fe2000001ff00 */
[----:B------:R-:W-:Y:S06]  /*2b60*/  @P1 BRA `(.L_x_48) ;  /* 0x0000000000401947 */ /* 0x000fec0003800000 */
[C---:B------:R-:W-:Y:S01]  /*2b70*/  IMAD.SHL.U32 R4, R18.reuse, 0x10, RZ ;  /* 0x0000001012047824 */ /* 0x040fe200078e00ff */
[C---:B------:R-:W-:Y:S01]  /*2b80*/  SHF.L.U32 R5, R18.reuse, 0x5, RZ ;  /* 0x0000000512057819 */ /* 0x040fe200000006ff */
[----:B------:R-:W-:Y:S01]  /*2b90*/  IMAD.SHL.U32 R9, R18, 0x4, RZ ;  /* 0x0000000412097824 */ /* 0x000fe200078e00ff */
[----:B------:R-:W-:Y:S01]  /*2ba0*/  SHF.R.U32.HI R7, RZ, 0x1, R18 ;  /* 0x00000001ff077819 */ /* 0x000fe20000011612 */
[----:B------:R-:W-:Y:S05]  /*2bb0*/  WARPSYNC.ALL ;  /* 0x0000000000007948 */ /* 0x000fea0003800000 */
[----:B------:R-:W-:Y:S02]  /*2bc0*/  LOP3.LUT R4, R4, 0xe00, RZ, 0xc0, !PT ;  /* 0x00000e0004047812 */ /* 0x000fe400078ec0ff */
[----:B------:R-:W-:-:S02]  /*2bd0*/  LOP3.LUT R6, R5, 0xc0, RZ, 0xc0, !PT ;  /* 0x000000c005067812 */ /* 0x000fc400078ec0ff */
[----:B------:R-:W-:Y:S02]  /*2be0*/  LOP3.LUT R4, R4, 0x20, R5, 0xf8, !PT ;  /* 0x0000002004047812 */ /* 0x000fe400078ef805 */
[----:B------:R-:W-:Y:S02]  /*2bf0*/  LOP3.LUT R6, R6, 0x8, R7, 0xf8, !PT ;  /* 0x0000000806067812 */ /* 0x000fe400078ef807 */
[----:B------:R-:W-:Y:S02]  /*2c00*/  LOP3.LUT R4, R4, 0x100, R5, 0xf8, !PT ;  /* 0x0000010004047812 */ /* 0x000fe400078ef805 */
[----:B------:R-:W-:-:S04]  /*2c10*/  LOP3.LUT R9, R6, 0x18, R9, 0x78, !PT ;  /* 0x0000001806097812 */ /* 0x000fc800078e7809 */
[----:B------:R-:W-:-:S04]  /*2c20*/  LOP3.LUT R4, R4, R9, RZ, 0xfc, !PT ;  /* 0x0000000904047212 */ /* 0x000fc800078efcff */
[----:B------:R-:W-:-:S05]  /*2c30*/  LEA R9, R4, UR53, 0x1 ;  /* 0x0000003504097c11 */ /* 0x000fca000f8e08ff */
[----:B------:R-:W-:Y:S02]  /*2c40*/  IMAD R4, R160, 0x2, R9 ;  /* 0x00000002a0047824 */ /* 0x000fe400078e0209 */
[----:B------:R-:W1:Y:S04]  /*2c50*/  LDSM.16.M88.4 R8, [R9+0x200] ;  /* 0x000200000908783b */ /* 0x000e680000000200 */
[----:B------:R-:W2:Y:S02]  /*2c60*/  LDSM.16.M88.4 R4, [R4+0x200] ;  /* 0x000200000404783b */ /* 0x000ea40000000200 */
.L_x_48:
[----:B------:R-:W-:Y:S05]  /*2c70*/  BSYNC B0 ;  /* 0x0000000000007941 */ /* 0x000fea0003800000 */
.L_x_47:
[----:B------:R-:W-:Y:S01]  /*2c80*/  IMAD.SHL.U32 R21, R18, 0x20, RZ ;  /* 0x0000002012157824 */ /* 0x000fe200078e00ff */
[C---:B-1----:R-:W-:Y:S01]  /*2c90*/  SHF.L.U32 R14, R8.reuse, 0x10, RZ ;  /* 0x00000010080e7819 */ /* 0x042fe200000006ff */
[C---:B------:R-:W-:Y:S01]  /*2ca0*/  IMAD.U32 R154, R9.reuse, 0x10000, RZ ;  /* 0x00010000099a7824 */ /* 0x040fe200078e00ff */
[----:B------:R-:W-:Y:S01]  /*2cb0*/  LOP3.LUT R20, R8, 0xffff0000, RZ, 0xc0, !PT ;  /* 0xffff000008147812 */ /* 0x000fe200078ec0ff */
[----:B--2---:R-:W-:Y:S01]  /*2cc0*/  IMAD.U32 R174, R4, 0x10000, RZ ;  /* 0x0001000004ae7824 */ /* 0x004fe200078e00ff */
[----:B------:R-:W-:Y:S01]  /*2cd0*/  LOP3.LUT R166, R9, 0xffff0000, RZ, 0xc0, !PT ;  /* 0xffff000009a67812 */ /* 0x000fe200078ec0ff */
[----:B------:R-:W-:Y:S01]  /*2ce0*/  IMAD.U32 R182, R6, 0x10000, RZ ;  /* 0x0001000006b67824 */ /* 0x000fe200078e00ff */
[----:B------:R-:W-:Y:S01]  /*2cf0*/  SHF.R.U32.HI R9, RZ, 0x1, R18 ;  /* 0x00000001ff097819 */ /* 0x000fe20000011612 */
[----:B------:R-:W-:Y:S01]  /*2d00*/  IMAD.U32 R170, R11, 0x10000, RZ ;  /* 0x000100000baa7824 */ /* 0x000fe200078e00ff */
[----:B------:R-:W-:Y:S01]  /*2d10*/  LOP3.LUT R8, R21, 0xc0, RZ, 0xc0, !PT ;  /* 0x000000c015087812 */ /* 0x000fe200078ec0ff */
[----:B------:R-:W-:Y:S01]  /*2d20*/  IMAD.U32 R178, R5, 0x10000, RZ ;  /* 0x0001000005b27824 */ /* 0x000fe200078e00ff */
[----:B------:R-:W-:Y:S01]  /*2d30*/  LOP3.LUT R176, R4, 0xffff0000, RZ, 0xc0, !PT ;  /* 0xffff000004b07812 */ /* 0x000fe200078ec0ff */
[----:B------:R-:W-:Y:S01]  /*2d40*/  IMAD.U32 R186, R7, 0x10000, RZ ;  /* 0x0001000007ba7824 */ /* 0x000fe200078e00ff */
[----:B------:R-:W-:Y:S01]  /*2d50*/  LOP3.LUT R9, R8, 0x8, R9, 0xf8, !PT ;  /* 0x0000000808097812 */ /* 0x000fe200078ef809 */
[-C--:B------:R-:W-:Y:S01]  /*2d60*/  FMUL R14, R14, R161.reuse ;  /* 0x000000a10e0e7220 */ /* 0x080fe20000400000 */
[----:B------:R-:W-:Y:S01]  /*2d70*/  SHF.L.U32 R8, R18, 0x4, RZ ;  /* 0x0000000412087819 */ /* 0x000fe200000006ff */
[----:B------:R-:W-:Y:S01]  /*2d80*/  FMUL R20, R20, R161 ;  /* 0x000000a114147220 */ /* 0x000fe20000400000 */
[----:B------:R-:W-:Y:S01]  /*2d90*/  LOP3.LUT R4, R18, 0xff, RZ, 0xc0, !PT ;  /* 0x000000ff12047812 */ /* 0x000fe200078ec0ff */
[----:B------:R-:W-:Y:S05]  /*2da0*/  WARPSYNC.ALL ;  /* 0x0000000000007948 */ /* 0x000fea0003800000 */
[----:B------:R-:W-:Y:S01]  /*2db0*/  LOP3.LUT R8, R8, 0xe00, RZ, 0xc0, !PT ;  /* 0x00000e0008087812 */ /* 0x000fe200078ec0ff */
[----:B------:R-:W-:Y:S01]  /*2dc0*/  VIADD R4, R4, 0x1f ;  /* 0x0000001f04047836 */ /* 0x000fe20000000000 */
[----:B------:R-:W-:Y:S01]  /*2dd0*/  LOP3.LUT R184, R6, 0xffff0000, RZ, 0xc0, !PT ;  /* 0xffff000006b87812 */ /* 0x000fe200078ec0ff */
[----:B------:R-:W-:Y:S01]  /*2de0*/  BSSY B0, `(.L_x_51) ;  /* 0x0000054000007945 */ /* 0x000fe20003800000 */
[----:B------:R-:W-:-:S02]  /*2df0*/  SHF.L.U32 R6, R18, 0x2, RZ ;  /* 0x0000000212067819 */ /* 0x000fc400000006ff */
[----:B------:R-:W-:Y:S02]  /*2e00*/  SHF.L.U32 R168, R10, 0x10, RZ ;  /* 0x000000100aa87819 */ /* 0x000fe400000006ff */
[----:B------:R-:W-:Y:S01]  /*2e10*/  LOP3.LUT R172, R11, 0xffff0000, RZ, 0xc0, !PT ;  /* 0xffff00000bac7812 */ /* 0x000fe200078ec0ff */
[----:B-----5:R-:W-:Y:S01]  /*2e20*/  FFMA R11, R156, R28, R13 ;  /* 0x0000001c9c0b7223 */ /* 0x020fe2000000000d */
[----:B------:R-:W-:Y:S01]  /*2e30*/  LOP3.LUT R8, R8, 0x20, R21, 0xf8, !PT ;  /* 0x0000002008087812 */ /* 0x000fe200078ef815 */
[----:B------:R-:W-:Y:S01]  /*2e40*/  FMUL R28, R170, R161 ;  /* 0x000000a1aa1c7220 */ /* 0x000fe20000400000 */
[----:B------:R-:W-:Y:S02]  /*2e50*/  LOP3.LUT R10, R10, 0xffff0000, RZ, 0xc0, !PT ;  /* 0xffff00000a0a7812 */ /* 0x000fe400078ec0ff */
[----:B------:R-:W-:Y:S01]  /*2e60*/  LOP3.LUT R180, R5, 0xffff0000, RZ, 0xc0, !PT ;  /* 0xffff000005b47812 */ /* 0x000fe200078ec0ff */
[C-C-:B------:R-:W-:Y:S01]  /*2e70*/  FFMA R5, R156.reuse, R24, R13.reuse ;  /* 0x000000189c057223 */ /* 0x140fe2000000000d */
[----:B------:R-:W-:Y:S01]  /*2e80*/  LOP3.LUT R188, R7, 0xffff0000, RZ, 0xc0, !PT ;  /* 0xffff000007bc7812 */ /* 0x000fe200078ec0ff */
[C-C-:B------:R-:W-:Y:S01]  /*2e90*/  FFMA R7, R156.reuse, R25, R13.reuse ;  /* 0x000000199c077223 */ /* 0x140fe2000000000d */
[----:B------:R-:W-:Y:S01]  /*2ea0*/  LOP3.LUT R190, R9, 0x18, R6, 0x78, !PT ;  /* 0x0000001809be7812 */ /* 0x000fe200078e7806 */
[----:B------:R-:W-:Y:S01]  /*2eb0*/  FFMA R6, R156, R29, R13 ;  /* 0x0000001d9c067223 */ /* 0x000fe2000000000d */
[----:B------:R-:W-:Y:S01]  /*2ec0*/  ISETP.GT.U32.AND P2, PT, R4, 0x3e, PT ;  /* 0x0000003e0400780c */ /* 0x000fe20003f44070 */
[----:B------:R-:W-:Y:S01]  /*2ed0*/  FFMA R9, R156, R26, R15 ;  /* 0x0000001a9c097223 */ /* 0x000fe2000000000f */
[----:B------:R-:W-:Y:S01]  /*2ee0*/  LOP3.LUT R23, R8, 0x100, R21, 0xf8, !PT ;  /* 0x0000010008177812 */ /* 0x000fe200078ef815 */
[C-C-:B------:R-:W-:Y:S01]  /*2ef0*/  FFMA R4, R156.reuse, R27, R15.reuse ;  /* 0x0000001b9c047223 */ /* 0x140fe2000000000f */
[C-C-:B------:R-:W-:Y:S01]  /*2f00*/  FFMA R21, R156.reuse, R30, R15.reuse ;  /* 0x0000001e9c157223 */ /* 0x140fe2000000000f */
[----:B------:R-:W-:Y:S01]  /*2f10*/  FFMA R8, R156, R31, R15 ;  /* 0x0000001f9c087223 */ /* 0x000fe2000000000f */
[-C--:B------:R-:W-:Y:S01]  /*2f20*/  FMUL R24, R154, R161.reuse ;  /* 0x000000a19a187220 */ /* 0x080fe20000400000 */
[-C--:B------:R-:W-:Y:S01]  /*2f30*/  FMUL R25, R166, R161.reuse ;  /* 0x000000a1a6197220 */ /* 0x080fe20000400000 */
[-C--:B------:R-:W-:Y:S01]  /*2f40*/  FMUL R29, R172, R161.reuse ;  /* 0x000000a1ac1d7220 */ /* 0x080fe20000400000 */
[-C--:B------:R-:W-:Y:S01]  /*2f50*/  FMUL R26, R168, R161.reuse ;  /* 0x000000a1a81a7220 */ /* 0x080fe20000400000 */
[----:B------:R-:W-:Y:S01]  /*2f60*/  FMUL R27, R10, R161 ;  /* 0x000000a10a1b7220 */ /* 0x000fe20000400000 */
[----:B------:R-:W-:Y:S01]  /*2f70*/  FADD R5, R5, R14 ;  /* 0x0000000e05057221 */ /* 0x000fe20000000000 */
[----:B------:R-:W-:Y:S01]  /*2f80*/  FADD R10, R7, R20 ;  /* 0x00000014070a7221 */ /* 0x000fe20000000000 */
[----:B------:R-:W-:Y:S01]  /*2f90*/  FADD R9, R9, R24 ;  /* 0x0000001809097221 */ /* 0x000fe20000000000 */
[----:B------:R-:W-:Y:S01]  /*2fa0*/  FADD R30, R4, R25 ;  /* 0x00000019041e7221 */ /* 0x000fe20000000000 */
[----:B------:R-:W-:Y:S01]  /*2fb0*/  FADD R7, R21, R28 ;  /* 0x0000001c15077221 */ /* 0x000fe20000000000 */
[----:B------:R-:W-:Y:S01]  /*2fc0*/  FADD R8, R8, R29 ;  /* 0x0000001d08087221 */ /* 0x000fe20000000000 */
[----:B------:R-:W-:Y:S01]  /*2fd0*/  FADD R11, R11, R26 ;  /* 0x0000001a0b0b7221 */ /* 0x000fe20000000000 */
[----:B------:R-:W-:Y:S01]  /*2fe0*/  FADD R6, R6, R27 ;  /* 0x0000001b06067221 */ /* 0x000fe20000000000 */
[----:B------:R-:W-:Y:S01]  /*2ff0*/  F2FP.BF16.F32.PACK_AB R4, R10, R5 ;  /* 0x000000050a04723e */ /* 0x000fe200000010ff */
[--C-:B------:R-:W-:Y:S01]  /*3000*/  FFMA R21, R156, R36, R13.reuse ;  /* 0x000000249c157223 */ /* 0x100fe2000000000d */
[----:B------:R-:W-:Y:S01]  /*3010*/  F2FP.BF16.F32.PACK_AB R5, R30, R9 ;  /* 0x000000091e05723e */ /* 0x000fe200000010ff */
[--C-:B------:R-:W-:Y:S01]  /*3020*/  FFMA R9, R156, R32, R13.reuse ;  /* 0x000000209c097223 */ /* 0x100fe2000000000d */
[----:B------:R-:W-:Y:S01]  /*3030*/  F2FP.BF16.F32.PACK_AB R7, R8, R7 ;  /* 0x000000070807723e */ /* 0x000fe200000010ff */
[----:B------:R-:W-:Y:S01]  /*3040*/  FFMA R8, R156, R33, R13 ;  /* 0x000000219c087223 */ /* 0x000fe2000000000d */
[----:B------:R-:W-:Y:S01]  /*3050*/  F2FP.BF16.F32.PACK_AB R6, R6, R11 ;  /* 0x0000000b0606723e */ /* 0x000fe200000010ff */
[-C--:B------:R-:W-:Y:S01]  /*3060*/  FMUL R30, R174, R161.reuse ;  /* 0x000000a1ae1e7220 */ /* 0x080fe20000400000 */
[----:B------:R-:W-:Y:S01]  /*3070*/  FMUL R31, R176, R161 ;  /* 0x000000a1b01f7220 */ /* 0x000fe20000400000 */
[----:B------:R-:W-:Y:S01]  /*3080*/  LOP3.LUT R190, R23, R190, RZ, 0xfc, !PT ;  /* 0x000000be17be7212 */ /* 0x000fe200078efcff */
[C-C-:B------:R-:W-:Y:S01]  /*3090*/  FFMA R11, R156.reuse, R34, R15.reuse ;  /* 0x000000229c0b7223 */ /* 0x140fe2000000000f */
[C---:B------:R-:W-:Y:S01]  /*30a0*/  FFMA R10, R156.reuse, R35, R15 ;  /* 0x000000239c0a7223 */ /* 0x040fe2000000000f */
[----:B------:R-:W-:Y:S01]  /*30b0*/  FFMA R36, R156, R37, R13 ;  /* 0x000000259c247223 */ /* 0x000fe2000000000d */
[-C--:B------:R-:W-:Y:S01]  /*30c0*/  FMUL R32, R178, R161.reuse ;  /* 0x000000a1b2207220 */ /* 0x080fe20000400000 */
[----:B------:R-:W-:Y:S01]  /*30d0*/  FMUL R33, R180, R161 ;  /* 0x000000a1b4217220 */ /* 0x000fe20000400000 */
[C-C-:B------:R-:W-:Y:S01]  /*30e0*/  FFMA R23, R156.reuse, R38, R15.reuse ;  /* 0x000000269c177223 */ /* 0x140fe2000000000f */
[----:B------:R-:W-:Y:S01]  /*30f0*/  FFMA R154, R156, R39, R15 ;  /* 0x000000279c9a7223 */ /* 0x000fe2000000000f */
        /* <DEDUP_REMOVED lines=12> */
[----:B------:R-:W-:-:S02]  /*31c0*/  LEA R21, R190, UR53, 0x1 ;  /* 0x00000035be157c11 */ /* 0x000fc4000f8e08ff */
[----:B------:R-:W-:Y:S02]  /*31d0*/  F2FP.BF16.F32.PACK_AB R8, R8, R9 ;  /* 0x000000090808723e */ /* 0x000fe400000010ff */
[----:B------:R-:W-:Y:S01]  /*31e0*/  F2FP.BF16.F32.PACK_AB R9, R10, R11 ;  /* 0x0000000b0a09723e */ /* 0x000fe200000010ff */
[----:B------:R1:W-:Y:S01]  /*31f0*/  STSM.16.M88.4 [R21+0x200], R4 ;  /* 0x0002000415007844 */ /* 0x0003e20000000200 */
[----:B------:R-:W-:Y:S02]  /*3200*/  F2FP.BF16.F32.PACK_AB R10, R36, R35 ;  /* 0x00000023240a723e */ /* 0x000fe400000010ff */
[----:B------:R-:W-:Y:S02]  /*3210*/  F2FP.BF16.F32.PACK_AB R11, R154, R23 ;  /* 0x000000179a0b723e */ /* 0x000fe400000010ff */
[----:B------:R-:W-:-:S05]  /*3220*/  LEA R36, R160, R21, 0x1 ;  /* 0x00000015a0247211 */ /* 0x000fca00078e08ff */
[----:B------:R1:W-:Y:S01]  /*3230*/  STSM.16.M88.4 [R36+0x200], R8 ;  /* 0x0002000824007844 */ /* 0x0003e20000000200 */
[----:B------:R-:W-:Y:S01]  /*3240*/  @!PT LDS RZ, [RZ] ;  /* 0x00000000fffff984 */ /* 0x000fe20000000800 */
[----:B------:R-:W-:Y:S01]  /*3250*/  @!PT LDS RZ, [RZ] ;  /* 0x00000000fffff984 */ /* 0x000fe20000000800 */
[----:B------:R-:W-:Y:S01]  /*3260*/  @!PT LDS RZ, [RZ] ;  /* 0x00000000fffff984 */ /* 0x000fe20000000800 */
[----:B------:R-:W-:Y:S01]  /*3270*/  @!PT LDS RZ, [RZ] ;  /* 0x00000000fffff984 */ /* 0x000fe20000000800 */
[----:B------:R2:W-:Y:S06]  /*3280*/  MEMBAR.ALL.CTA ;  /* 0x0000000000007992 */ /* 0x0005ec0000008000 */
[----:B--2---:R-:W2:Y:S02]  /*3290*/  FENCE.VIEW.ASYNC.S ;  /* 0x00000000000073c6 */ /* 0x004ea40000000000 */
[----:B--2---:R-:W-:Y:S06]  /*32a0*/  BAR.SYNC.DEFER_BLOCKING 0x1, 0x100 ;  /* 0x0044000000007b1d */ /* 0x004fec0000010000 */
[----:B------:R-:W-:Y:S05]  /*32b0*/  @P2 BRA `(.L_x_52) ;  /* 0x0000000000182947 */ /* 0x000fea0003800000 */
[----:B------:R-:W-:Y:S02]  /*32c0*/  UIADD3 UR4, UP0, UR54, 0x4f0, URZ ;  /* 0x000004f036047890 */ /* 0x000fe4000ff1e03f */
[----:B------:R-:W-:Y:S02]  /*32d0*/  UIADD3 UR40, UR53, 0x200, URZ ;  /* 0x0000020035287890 */ /* 0x000fe4000fffe03f */
[----:B------:R-:W-:-:S09]  /*32e0*/  UIADD3.X UR5, URZ, UR55, URZ, UP0, !UPT ;  /* 0x000000373f057290 */ /* 0x000fd200087fe43f */
[----:B------:R2:W-:Y:S01]  /*32f0*/  UTMASTG.3D [UR40], [UR4] ;  /* 0x00000028040073b5 */ /* 0x0005e20008010000 */
[----:B------:R0:W-:Y:S01]  /*3300*/  UTMACMDFLUSH ;  /* 0x00000000000079b7 */ /* 0x0001e20000000000 */
[----:B--2---:R-:W-:-:S04]  /*3310*/  DEPBAR.LE SB0, 0x1 ;  /* 0x000080400000791a */ /* 0x004fc80000000000 */
.L_x_52:
[----:B------:R-:W-:Y:S05]  /*3320*/  BSYNC B0 ;  /* 0x0000000000007941 */ /* 0x000fea0003800000 */
.L_x_51:
[----:B------:R-:W-:Y:S01]  /*3330*/  BAR.SYNC.DEFER_BLOCKING 0x1, 0x100 ;  /* 0x0044000000007b1d */ /* 0x000fe20000010000 */
[----:B------:R-:W-:Y:S01]  /*3340*/  ISETP.NE.AND P3, PT, RZ, UR44, PT ;  /* 0x0000002cff007c0c */ /* 0x000fe2000bf65270 */
[----:B------:R-:W-:-:S04]  /*3350*/  VIADD R23, R21, 0x200 ;  /* 0x0000020015177836 */ /* 0x000fc80000000000 */
[----:B------:R-:W-:-:S08]  /*3360*/  IMAD R35, R160, 0x2, R23 ;  /* 0x00000002a0237824 */ /* 0x000fd000078e0217 */
[----:B------:R-:W-:Y:S05]  /*3370*/  @!P3 BRA `(.L_x_53) ;  /* 0x000000000034b947 */ /* 0x000fea0003800000 */
[----:B------:R-:W-:Y:S04]  /*3380*/  BSSY B0, `(.L_x_54) ;  /* 0x0000009000007945 */ /* 0x000fe80003800000 */
[----:B------:R-:W-:Y:S05]  /*3390*/  @!P0 BRA `(.L_x_55) ;  /* 0x00000000001c8947 */ /* 0x000fea0003800000 */
[----:B------:R-:W-:-:S13]  /*33a0*/  ISETP.NE.AND P3, PT, R163, 0x3, PT ;  /* 0x00000003a300780c */ /* 0x000fda0003f65270 */
[----:B------:R-:W-:Y:S05]  /*33b0*/  @!P3 BRA `(.L_x_56) ;  /* 0x000000000004b947 */ /* 0x000fea0003800000 */
[----:B------:R-:W-:Y:S01]  /*33c0*/  BPT.TRAP 0x1 ;  /* 0x000000040000795c */ /* 0x000fe20000300000 */
.L_x_56:
[----:B------:R-:W-:-:S04]  /*33d0*/  ULEA UR4, UR36, UR53, 0x3 ;  /* 0x0000003524047291 */ /* 0x000fc8000f8e183f */
[----:B------:R-:W-:-:S04]  /*33e0*/  UIADD3 UR4, UR4, 0x60, URZ ;  /* 0x0000006004047890 */ /* 0x000fc8000fffe03f */
[----:B------:R-:W-:-:S09]  /*33f0*/  UPRMT UR4, UR52, 0x654, UR4 ;  /* 0x0000065434047896 */ /* 0x000fd20008000004 */
[----:B------:R-:W-:Y:S03]  /*3400*/  SYNCS.ARRIVE.TRANS64.RED.A1T0 RZ, [UR4], RZ ;  /* 0x000000ffffff79a7 */ /* 0x000fe60008100404 */
.L_x_55:
[----:B------:R-:W-:Y:S05]  /*3410*/  BSYNC B0 ;  /* 0x0000000000007941 */ /* 0x000fea0003800000 */
.L_x_54:
[----:B------:R-:W-:-:S04]  /*3420*/  UIADD3 UR36, UR36, 0x1, URZ ;  /* 0x0000000124247890 */ /* 0x000fc8000fffe03f */
[----:B------:R-:W-:-:S04]  /*3430*/  UISETP.NE.AND UP0, UPT, UR36, 0x4, UPT ;  /* 0x000000042400788c */ /* 0x000fc8000bf05270 */
[----:B------:R-:W-:-:S12]  /*3440*/  USEL UR36, UR36, URZ, UP0 ;  /* 0x0000003f24247287 */ /* 0x000fd80008000000 */
.L_x_53:
[----:B------:R-:W-:Y:S04]  /*3450*/  BSSY B0, `(.L_x_57) ;  /* 0x0000032000007945 */ /* 0x000fe80003800000 */
[----:B------:R-:W-:Y:S05]  /*3460*/  @!P0 BRA `(.L_x_58) ;  /* 0x0000000000c08947 */ /* 0x000fea0003800000 */
[----:B------:R-:W-:-:S13]  /*3470*/  ISETP.NE.AND P3, PT, R163, 0x3, PT ;  /* 0x00000003a300780c */ /* 0x000fda0003f65270 */
[----:B------:R-:W-:Y:S05]  /*3480*/  @!P3 BRA `(.L_x_59) ;  /* 0x000000000004b947 */ /* 0x000fea0003800000 */
[----:B------:R-:W-:Y:S01]  /*3490*/  BPT.TRAP 0x1 ;  /* 0x000000040000795c */ /* 0x000fe20000300000 */
.L_x_59:
[----:B-1----:R-:W-:Y:S01]  /*34a0*/  LEA R4, R12, UR53, 0x3 ;  /* 0x000000350c047c11 */ /* 0x002fe2000f8e18ff */
[----:B------:R-:W-:Y:S01]  /*34b0*/  BSSY B1, `(.L_x_60) ;  /* 0x0000004000017945 */ /* 0x000fe20003800000 */
[----:B------:R-:W-:-:S04]  /*34c0*/  SHF.L.U32 R5, RZ, 0x1f, RZ ;  /* 0x0000001fff057819 */ /* 0x000fc800000006ff */
[----:B------:R-:W1:Y:S02]  /*34d0*/  SYNCS.PHASECHK.TRANS64.TRYWAIT P3, [R4+URZ+0x40], R5 ;  /* 0x00004005040075a7 */ /* 0x000e64000806017f */
[----:B-1----:R-:W-:Y:S05]  /*34e0*/  @!P3 BRA `(.L_x_61) ;  /* 0x000000700054b947 */ /* 0x002fea0003800000 */
.L_x_235:
[----:B------:R-:W-:Y:S05]  /*34f0*/  BSYNC B1 ;  /* 0x0000000000017941 */ /* 0x000fea0003800000 */
.L_x_60:
[----:B------:R-:W-:Y:S05]  /*3500*/  @P1 BRA `(.L_x_62) ;  /* 0x0000000000941947 */ /* 0x000fea0003800000 */
[----:B------:R-:W-:Y:S01]  /*3510*/  LEA R25, R12, R23, 0xd ;  /* 0x000000170c197211 */ /* 0x000fe200078e68ff */
[----:B------:R-:W-:Y:S05]  /*3520*/  WARPSYNC.ALL ;  /* 0x0000000000007948 */ /* 0x000fea0003800000 */
[----:B------:R-:W-:Y:S01]  /*3530*/  IMAD R8, R160, 0x2, R25 ;  /* 0x00000002a0087824 */ /* 0x000fe200078e0219 */
[----:B-1----:R-:W1:Y:S05]  /*3540*/  LDSM.16.M88.4 R4, [R25] ;  /* 0x000000001904783b */ /* 0x002e6a0000000200 */
[----:B------:R-:W2:Y:S01]  /*3550*/  LDSM.16.M88.4 R8, [R8] ;  /* 0x000000000808783b */ /* 0x000ea20000000200 */
[----:B-1----:R-:W-:Y:S01]  /*3560*/  LOP3.LUT R26, R5, 0xffff0000, RZ, 0xc0, !PT ;  /* 0xffff0000051a7812 */ /* 0x002fe200078ec0ff */
[----:B------:R-:W-:Y:S01]  /*3570*/  IMAD.U32 R28, R6, 0x10000, RZ ;  /* 0x00010000061c7824 */ /* 0x000fe200078e00ff */
[C---:B------:R-:W-:Y:S01]  /*3580*/  LOP3.LUT R32, R7.reuse, 0xffff0000, RZ, 0xc0, !PT ;  /* 0xffff000007207812 */ /* 0x040fe200078ec0ff */
[C---:B------:R-:W-:Y:S01]  /*3590*/  IMAD.U32 R14, R4.reuse, 0x10000, RZ ;  /* 0x00010000040e7824 */ /* 0x040fe200078e00ff */
[----:B------:R-:W-:Y:S01]  /*35a0*/  LOP3.LUT R4, R4, 0xffff0000, RZ, 0xc0, !PT ;  /* 0xffff000004047812 */ /* 0x000fe200078ec0ff */
[----:B------:R-:W-:Y:S01]  /*35b0*/  IMAD.U32 R30, R7, 0x10000, RZ ;  /* 0x00010000071e7824 */ /* 0x000fe200078e00ff */
[----:B--2---:R-:W-:Y:S01]  /*35c0*/  SHF.L.U32 R34, R8, 0x10, RZ ;  /* 0x0000001008227819 */ /* 0x004fe200000006ff */
[----:B------:R-:W-:Y:S01]  /*35d0*/  IMAD.U32 R166, R10, 0x10000, RZ ;  /* 0x000100000aa67824 */ /* 0x000fe200078e00ff */
[----:B------:R-:W-:Y:S01]  /*35e0*/  LOP3.LUT R38, R8, 0xffff0000, RZ, 0xc0, !PT ;  /* 0xffff000008267812 */ /* 0x000fe200078ec0ff */
[----:B------:R-:W-:Y:S01]  /*35f0*/  IMAD.U32 R8, R9, 0x10000, RZ ;  /* 0x0001000009087824 */ /* 0x000fe200078e00ff */
[----:B------:R-:W-:Y:S01]  /*3600*/  SHF.L.U32 R24, R5, 0x10, RZ ;  /* 0x0000001005187819 */ /* 0x000fe200000006ff */
[-C--:B------:R-:W-:Y:S01]  /*3610*/  FMUL R25, R26, R161.reuse ;  /* 0x000000a11a197220 */ /* 0x080fe20000400000 */
[----:B------:R-:W-:Y:S01]  /*3620*/  LOP3.LUT R6, R6, 0xffff0000, RZ, 0xc0, !PT ;  /* 0xffff000006067812 */ /* 0x000fe200078ec0ff */
[-C--:B------:R-:W-:Y:S01]  /*3630*/  FMUL R26, R28, R161.reuse ;  /* 0x000000a11c1a7220 */ /* 0x080fe20000400000 */
[----:B------:R-:W-:Y:S01]  /*3640*/  LOP3.LUT R154, R9, 0xffff0000, RZ, 0xc0, !PT ;  /* 0xffff0000099a7812 */ /* 0x000fe200078ec0ff */
[-C--:B------:R-:W-:Y:S01]  /*3650*/  FMUL R28, R30, R161.reuse ;  /* 0x000000a11e1c7220 */ /* 0x080fe20000400000 */
[----:B------:R-:W-:Y:S01]  /*3660*/  LOP3.LUT R10, R10, 0xffff0000, RZ, 0xc0, !PT ;  /* 0xffff00000a0a7812 */ /* 0x000fe200078ec0ff */
[-C--:B------:R-:W-:Y:S01]  /*3670*/  FMUL R29, R32, R161.reuse ;  /* 0x000000a1201d7220 */ /* 0x080fe20000400000 */
[C---:B------:R-:W-:Y:S01]  /*3680*/  SHF.L.U32 R168, R11.reuse, 0x10, RZ ;  /* 0x000000100ba87819 */ /* 0x040fe200000006ff */
[-C--:B------:R-:W-:Y:S01]  /*3690*/  FMUL R30, R34, R161.reuse ;  /* 0x000000a1221e7220 */ /* 0x080fe20000400000 */
[----:B------:R-:W-:Y:S01]  /*36a0*/  LOP3.LUT R170, R11, 0xffff0000, RZ, 0xc0, !PT ;  /* 0xffff00000baa7812 */ /* 0x000fe200078ec0ff */
[-C--:B------:R-:W-:Y:S01]  /*36b0*/  FMUL R31, R38, R161.reuse ;  /* 0x000000a1261f7220 */ /* 0x080fe20000400000 */
        /* <DEDUP_REMOVED lines=9> */
[----:B------:R-:W-:-:S07]  /*3750*/  FMUL R39, R170, R161 ;  /* 0x000000a1aa277220 */ /* 0x000fce0000400000 */
.L_x_62:
[----:B------:R-:W-:-:S07]  /*3760*/  VIADD R12, R12, 0x1 ;  /* 0x000000010c0c7836 */ /* 0x000fce0000000000 */
.L_x_58:
[----:B------:R-:W-:Y:S05]  /*3770*/  BSYNC B0 ;  /* 0x0000000000007941 */ /* 0x000fea0003800000 */
.L_x_57:
[C-C-:B-1----:R-:W-:Y:S01]  /*3780*/  FFMA R5, R156.reuse, R40, R13.reuse ;  /* 0x000000289c057223 */ /* 0x142fe2000000000d */
[C---:B------:R-:W-:Y:S01]  /*3790*/  FFMA R41, R156.reuse, R41, R13 ;  /* 0x000000299c297223 */ /* 0x040fe2000000000d */
[C-C-:B------:R-:W-:Y:S01]  /*37a0*/  FFMA R7, R156.reuse, R42, R15.reuse ;  /* 0x0000002a9c077223 */ /* 0x140fe2000000000f */
[C---:B------:R-:W-:Y:S01]  /*37b0*/  FFMA R4, R156.reuse, R43, R15 ;  /* 0x0000002b9c047223 */ /* 0x040fe2000000000f */
[C-C-:B------:R-:W-:Y:S01]  /*37c0*/  FFMA R9, R156.reuse, R44, R13.reuse ;  /* 0x0000002c9c097223 */ /* 0x140fe2000000000d */
[----:B------:R-:W-:Y:S01]  /*37d0*/  FFMA R6, R156, R45, R13 ;  /* 0x0000002d9c067223 */ /* 0x000fe2000000000d */
        /* <DEDUP_REMOVED lines=9> */
[----:B------:R-:W-:Y:S01]  /*3870*/  FFMA R7, R156, R46, R15 ;  /* 0x0000002e9c077223 */ /* 0x000fe2000000000f */
[----:B------:R-:W-:Y:S01]  /*3880*/  F2FP.BF16.F32.PACK_AB R6, R6, R9 ;  /* 0x000000090606723e */ /* 0x000fe200000010ff */
[C-C-:B------:R-:W-:Y:S01]  /*3890*/  FFMA R9, R156.reuse, R48, R13.reuse ;  /* 0x000000309c097223 */ /* 0x140fe2000000000d */
[C---:B------:R-:W-:Y:S01]  /*38a0*/  FFMA R10, R156.reuse, R49, R13 ;  /* 0x000000319c0a7223 */ /* 0x040fe2000000000d */
[C-C-:B------:R-:W-:Y:S01]  /*38b0*/  FFMA R11, R156.reuse, R50, R15.reuse ;  /* 0x000000329c0b7223 */ /* 0x140fe2000000000f */
        /* <DEDUP_REMOVED lines=16> */
[----:B------:R-:W-:Y:S05]  /*39c0*/  WARPSYNC.ALL ;  /* 0x0000000000007948 */ /* 0x000fea0003800000 */
[----:B------:R-:W-:Y:S01]  /*39d0*/  F2FP.BF16.F32.PACK_AB R8, R10, R9 ;  /* 0x000000090a08723e */ /* 0x000fe200000010ff */
[----:B------:R1:W-:Y:S01]  /*39e0*/  STSM.16.M88.4 [R21+0x2200], R4 ;  /* 0x0022000415007844 */ /* 0x0003e20000000200 */
[----:B------:R-:W-:Y:S01]  /*39f0*/  F2FP.BF16.F32.PACK_AB R9, R40, R11 ;  /* 0x0000000b2809723e */ /* 0x000fe200000010ff */
[----:B------:R-:W-:Y:S01]  /*3a00*/  BSSY B0, `(.L_x_63) ;  /* 0x0000015000007945 */ /* 0x000fe20003800000 */
[----:B------:R-:W-:-:S02]  /*3a10*/  F2FP.BF16.F32.PACK_AB R10, R42, R41 ;  /* 0x000000292a0a723e */ /* 0x000fc400000010ff */
[----:B------:R-:W-:-:S05]  /*3a20*/  F2FP.BF16.F32.PACK_AB R11, R44, R43 ;  /* 0x0000002b2c0b723e */ /* 0x000fca00000010ff */
        /* <DEDUP_REMOVED lines=11> */
[----:B------:R-:W-:Y:S02]  /*3ae0*/  UIADD3 UR4, UR53, 0x2200, URZ ;  /* 0x0000220035047890 */ /* 0x000fe4000fffe03f */
[----:B------:R-:W-:Y:S01]  /*3af0*/  UIADD3.X UR9, URZ, UR55, URZ, UP0, !UPT ;  /* 0x000000373f097290 */ /* 0x000fe200087fe43f */
[----:B------:R-:W-:Y:S01]  /*3b00*/  UMOV UR6, UR42 ;  /* 0x0000002a00067c82 */ /* 0x000fe20008000000 */
[----:B------:R-:W-:-:S07]  /*3b10*/  UMOV UR7, UR43 ;  /* 0x0000002b00077c82 */ /* 0x000fce0008000000 */
[----:B------:R2:W-:Y:S01]  /*3b20*/  UTMASTG.3D [UR4], [UR8] ;  /* 0x00000004080073b5 */ /* 0x0005e20008010000 */
[----:B------:R0:W-:Y:S01]  /*3b30*/  UTMACMDFLUSH ;  /* 0x00000000000079b7 */ /* 0x0001e20000000000 */
[----:B--2---:R-:W-:-:S04]  /*3b40*/  DEPBAR.LE SB0, 0x1 ;  /* 0x000080400000791a */ /* 0x004fc80000000000 */
.L_x_64:
[----:B------:R-:W-:Y:S05]  /*3b50*/  BSYNC B0 ;  /* 0x0000000000007941 */ /* 0x000fea0003800000 */
.L_x_63:
[----:B-1----:R-:W-:Y:S01]  /*3b60*/  VIADD R5, R21, 0x2200 ;  /* 0x0000220015057836 */ /* 0x002fe20000000000 */
[----:B------:R-:W-:Y:S04]  /*3b70*/  BAR.SYNC.DEFER_BLOCKING 0x1, 0x100 ;  /* 0x0044000000007b1d */ /* 0x000fe80000010000 */
[----:B------:R-:W-:Y:S02]  /*3b80*/  LEA R40, R160, R5, 0x1 ;  /* 0x00000005a0287211 */ /* 0x000fe400078e08ff */
[----:B------:R-:W-:Y:S04]  /*3b90*/  BSSY B0, `(.L_x_65) ;  /* 0x0000009000007945 */ /* 0x000fe80003800000 */
[----:B------:R-:W-:Y:S05]  /*3ba0*/  @!P0 BRA `(.L_x_66) ;  /* 0x00000000001c8947 */ /* 0x000fea0003800000 */
[----:B------:R-:W-:-:S13]  /*3bb0*/  ISETP.NE.AND P3, PT, R163, 0x3, PT ;  /* 0x00000003a300780c */ /* 0x000fda0003f65270 */
[----:B------:R-:W-:Y:S05]  /*3bc0*/  @!P3 BRA `(.L_x_67) ;  /* 0x000000000004b947 */ /* 0x000fea0003800000 */
[----:B------:R-:W-:Y:S01]  /*3bd0*/  BPT.TRAP 0x1 ;  /* 0x000000040000795c */ /* 0x000fe20000300000 */
.L_x_67:
[----:B------:R-:W-:-:S04]  /*3be0*/  ULEA UR4, UR36, UR53, 0x3 ;  /* 0x0000003524047291 */ /* 0x000fc8000f8e183f */
[----:B------:R-:W-:-:S04]  /*3bf0*/  UIADD3 UR4, UR4, 0x60, URZ ;  /* 0x0000006004047890 */ /* 0x000fc8000fffe03f */
[----:B------:R-:W-:-:S09]  /*3c00*/  UPRMT UR4, UR52, 0x654, UR4 ;  /* 0x0000065434047896 */ /* 0x000fd20008000004 */
[----:B------:R-:W-:Y:S03]  /*3c10*/  SYNCS.ARRIVE.TRANS64.RED.A1T0 RZ, [UR4], RZ ;  /* 0x000000ffffff79a7 */ /* 0x000fe60008100404 */
.L_x_66:
[----:B------:R-:W-:Y:S05]  /*3c20*/  BSYNC B0 ;  /* 0x0000000000007941 */ /* 0x000fea0003800000 */
.L_x_65:
[----:B------:R-:W-:Y:S01]  /*3c30*/  UIADD3 UR36, UR36, 0x1, URZ ;  /* 0x0000000124247890 */ /* 0x000fe2000fffe03f */
[----:B------:R-:W-:Y:S01]  /*3c40*/  BSSY B0, `(.L_x_68) ;  /* 0x0000038000007945 */ /* 0x000fe20003800000 */
[----:B------:R-:W-:Y:S02]  /*3c50*/  IMAD.MOV.U32 R41, RZ, RZ, RZ ;  /* 0x000000ffff297224 */ /* 0x000fe400078e00ff */
[----:B------:R-:W-:-:S04]  /*3c60*/  UISETP.NE.AND UP0, UPT, UR36, 0x4, UPT ;  /* 0x000000042400788c */ /* 0x000fc8000bf05270 */
[----:B------:R-:W-:Y:S01]  /*3c70*/  USEL UR36, UR36, URZ, UP0 ;  /* 0x0000003f24247287 */ /* 0x000fe20008000000 */
[----:B------:R-:W-:Y:S11]  /*3c80*/  @!P0 BRA `(.L_x_69) ;  /* 0x0000000000cc8947 */ /* 0x000ff60003800000 */
[----:B------:R-:W-:-:S13]  /*3c90*/  ISETP.NE.AND P3, PT, R163, 0x3, PT ;  /* 0x00000003a300780c */ /* 0x000fda0003f65270 */
[----:B------:R-:W-:Y:S05]  /*3ca0*/  @!P3 BRA `(.L_x_70) ;  /* 0x000000000004b947 */ /* 0x000fea0003800000 */
[----:B------:R-:W-:Y:S01]  /*3cb0*/  BPT.TRAP 0x1 ;  /* 0x000000040000795c */ /* 0x000fe20000300000 */
.L_x_70:
[C---:B------:R-:W-:Y:S01]  /*3cc0*/  LEA R4, R12.reuse, UR53, 0x3 ;  /* 0x000000350c047c11 */ /* 0x040fe2000f8e18ff */
[----:B------:R-:W-:Y:S01]  /*3cd0*/  VIADD R43, R12, 0x1 ;  /* 0x000000010c2b7836 */ /* 0x000fe20000000000 */
[----:B------:R-:W-:Y:S01]  /*3ce0*/  SHF.L.U32 R5, RZ, 0x1f, RZ ;  /* 0x0000001fff057819 */ /* 0x000fe200000006ff */
[----:B------:R-:W-:Y:S03]  /*3cf0*/  BSSY B1, `(.L_x_71) ;  /* 0x0000004000017945 */ /* 0x000fe60003800000 */
[----:B------:R-:W1:Y:S01]  /*3d00*/  SYNCS.PHASECHK.TRANS64.TRYWAIT P3, [R4+URZ+0x40], R5 ;  /* 0x00004005040075a7 */ /* 0x000e62000806017f */
[----:B------:R-:W-:Y:S01]  /*3d10*/  ISETP.NE.AND P4, PT, R43, 0x4, PT ;  /* 0x000000042b00780c */ /* 0x000fe20003f85270 */
[----:B-1----:R-:W-:-:S12]  /*3d20*/  @!P3 BRA `(.L_x_72) ;  /* 0x000000680058b947 */ /* 0x002fd80003800000 */
.L_x_236:
[----:B------:R-:W-:Y:S05]  /*3d30*/  BSYNC B1 ;  /* 0x0000000000017941 */ /* 0x000fea0003800000 */
.L_x_71:
[----:B------:R-:W-:Y:S05]  /*3d40*/  @P1 BRA `(.L_x_73) ;  /* 0x0000000000941947 */ /* 0x000fea0003800000 */
[----:B------:R-:W-:Y:S01]  /*3d50*/  LEA R25, R12, R23, 0xd ;  /* 0x000000170c197211 */ /* 0x000fe200078e68ff */
[----:B------:R-:W-:Y:S05]  /*3d60*/  WARPSYNC.ALL ;  /* 0x0000000000007948 */ /* 0x000fea0003800000 */
[----:B------:R-:W-:Y:S01]  /*3d70*/  IMAD R9, R160, 0x2, R25 ;  /* 0x00000002a0097824 */ /* 0x000fe200078e0219 */
[----:B-1----:R-:W1:Y:S05]  /*3d80*/  LDSM.16.M88.4 R4, [R25] ;  /* 0x000000001904783b */ /* 0x002e6a0000000200 */
[----:B------:R-:W2:Y:S01]  /*3d90*/  LDSM.16.M88.4 R8, [R9] ;  /* 0x000000000908783b */ /* 0x000ea20000000200 */
[----:B-1----:R-:W-:Y:S01]  /*3da0*/  LOP3.LUT R30, R7, 0xffff0000, RZ, 0xc0, !PT ;  /* 0xffff0000071e7812 */ /* 0x002fe200078ec0ff */
[C---:B------:R-:W-:Y:S01]  /*3db0*/  IMAD.U32 R14, R4.reuse, 0x10000, RZ ;  /* 0x00010000040e7824 */ /* 0x040fe200078e00ff */
[----:B------:R-:W-:Y:S01]  /*3dc0*/  LOP3.LUT R4, R4, 0xffff0000, RZ, 0xc0, !PT ;  /* 0xffff000004047812 */ /* 0x000fe200078ec0ff */
[----:B------:R-:W-:Y:S01]  /*3dd0*/  IMAD.U32 R26, R6, 0x10000, RZ ;  /* 0x00010000061a7824 */ /* 0x000fe200078e00ff */
[----:B------:R-:W-:Y:S01]  /*3de0*/  SHF.L.U32 R24, R5, 0x10, RZ ;  /* 0x0000001005187819 */ /* 0x000fe200000006ff */
[----:B--2---:R-:W-:Y:S01]  /*3df0*/  IMAD.U32 R42, R10, 0x10000, RZ ;  /* 0x000100000a2a7824 */ /* 0x004fe200078e00ff */
[----:B------:R-:W-:Y:S01]  /*3e00*/  SHF.L.U32 R32, R8, 0x10, RZ ;  /* 0x0000001008207819 */ /* 0x000fe200000006ff */
[C---:B------:R-:W-:Y:S01]  /*3e10*/  IMAD.U32 R34, R9.reuse, 0x10000, RZ ;  /* 0x0001000009227824 */ /* 0x040fe200078e00ff */
[----:B------:R-:W-:Y:S01]  /*3e20*/  LOP3.LUT R38, R9, 0xffff0000, RZ, 0xc0, !PT ;  /* 0xffff000009267812 */ /* 0x000fe200078ec0ff */
[----:B------:R-:W-:Y:S01]  /*3e30*/  IMAD.U32 R28, R7, 0x10000, RZ ;  /* 0x00010000071c7824 */ /* 0x000fe200078e00ff */
[----:B------:R-:W-:Y:S01]  /*3e40*/  LOP3.LUT R12, R5, 0xffff0000, RZ, 0xc0, !PT ;  /* 0xffff0000050c7812 */ /* 0x000fe200078ec0ff */
        /* <DEDUP_REMOVED lines=21> */
.L_x_73:
[----:B------:R-:W-:Y:S02]  /*3fa0*/  SEL R41, RZ, 0x1, P4 ;  /* 0x00000001ff297807 */ /* 0x000fe40002000000 */
[----:B------:R-:W-:-:S07]  /*3fb0*/  SEL R12, R43, RZ, P4 ;  /* 0x000000ff2b0c7207 */ /* 0x000fce0002000000 */
.L_x_69:
[----:B------:R-:W-:Y:S05]  /*3fc0*/  BSYNC B0 ;  /* 0x0000000000007941 */ /* 0x000fea0003800000 */
.L_x_68:
        /* <DEDUP_REMOVED lines=61> */
.L_x_75:
[----:B------:R-:W-:Y:S05]  /*43a0*/  BSYNC B0 ;  /* 0x0000000000007941 */ /* 0x000fea0003800000 */
.L_x_74:
[----:B-1----:R-:W-:Y:S01]  /*43b0*/  VIADD R5, R21, 0x4200 ;  /* 0x0000420015057836 */ /* 0x002fe20000000000 */
[----:B------:R-:W-:Y:S03]  /*43c0*/  BAR.SYNC.DEFER_BLOCKING 0x1, 0x100 ;  /* 0x0044000000007b1d */ /* 0x000fe60000010000 */
[----:B------:R-:W-:-:S03]  /*43d0*/  IMAD R42, R160, 0x2, R5 ;  /* 0x00000002a02a7824 */ /* 0x000fc600078e0205 */
[----:B------:R-:W-:Y:S04]  /*43e0*/  BSSY B0, `(.L_x_76) ;  /* 0x0000009000007945 */ /* 0x000fe80003800000 */
[----:B------:R-:W-:Y:S05]  /*43f0*/  @!P0 BRA `(.L_x_77) ;  /* 0x00000000001c8947 */ /* 0x000fea0003800000 */
[----:B------:R-:W-:-:S13]  /*4400*/  ISETP.NE.AND P3, PT, R163, 0x3, PT ;  /* 0x00000003a300780c */ /* 0x000fda0003f65270 */
[----:B------:R-:W-:Y:S05]  /*4410*/  @!P3 BRA `(.L_x_78) ;  /* 0x000000000004b947 */ /* 0x000fea0003800000 */
[----:B------:R-:W-:Y:S01]  /*4420*/  BPT.TRAP 0x1 ;  /* 0x000000040000795c */ /* 0x000fe20000300000 */
.L_x_78:
[----:B------:R-:W-:-:S04]  /*4430*/  ULEA UR4, UR36, UR53, 0x3 ;  /* 0x0000003524047291 */ /* 0x000fc8000f8e183f */
[----:B------:R-:W-:-:S04]  /*4440*/  UIADD3 UR4, UR4, 0x60, URZ ;  /* 0x0000006004047890 */ /* 0x000fc8000fffe03f */
[----:B------:R-:W-:-:S09]  /*4450*/  UPRMT UR4, UR52, 0x654, UR4 ;  /* 0x0000065434047896 */ /* 0x000fd20008000004 */
[----:B------:R-:W-:Y:S03]  /*4460*/  SYNCS.ARRIVE.TRANS64.RED.A1T0 RZ, [UR4], RZ ;  /* 0x000000ffffff79a7 */ /* 0x000fe60008100404 */
.L_x_77:
[----:B------:R-:W-:Y:S05]  /*4470*/  BSYNC B0 ;  /* 0x0000000000007941 */ /* 0x000fea0003800000 */
.L_x_76:
[----:B------:R-:W-:Y:S01]  /*4480*/  UIADD3 UR4, UR36, 0x1, URZ ;  /* 0x0000000124047890 */ /* 0x000fe2000fffe03f */
[----:B------:R-:W-:Y:S03]  /*4490*/  BSSY B0, `(.L_x_79) ;  /* 0x0000038000007945 */ /* 0x000fe60003800000 */
[----:B------:R-:W-:-:S04]  /*44a0*/  UISETP.NE.AND UP0, UPT, UR4, 0x4, UPT ;  /* 0x000000040400788c */ /* 0x000fc8000bf05270 */
[----:B------:R-:W-:Y:S01]  /*44b0*/  USEL UR8, UR4, URZ, UP0 ;  /* 0x0000003f04087287 */ /* 0x000fe20008000000 */
[----:B------:R-:W-:Y:S11]  /*44c0*/  @!P0 BRA `(.L_x_80) ;  /* 0x0000000000d08947 */ /* 0x000ff60003800000 */
[----:B------:R-:W-:-:S13]  /*44d0*/  ISETP.NE.AND P3, PT, R163, 0x3, PT ;  /* 0x00000003a300780c */ /* 0x000fda0003f65270 */
[----:B------:R-:W-:Y:S05]  /*44e0*/  @!P3 BRA `(.L_x_81) ;  /* 0x000000000004b947 */ /* 0x000fea0003800000 */
[----:B------:R-:W-:Y:S01]  /*44f0*/  BPT.TRAP 0x1 ;  /* 0x000000040000795c */ /* 0x000fe20000300000 */
.L_x_81:
[C---:B------:R-:W-:Y:S01]  /*4500*/  LEA R5, R12.reuse, UR53, 0x3 ;  /* 0x000000350c057c11 */ /* 0x040fe2000f8e18ff */
[----:B------:R-:W-:Y:S01]  /*4510*/  BSSY B1, `(.L_x_82) ;  /* 0x0000007000017945 */ /* 0x000fe20003800000 */
[----:B------:R-:W-:Y:S02]  /*4520*/  SHF.L.U32 R4, R41, 0x1f, RZ ;  /* 0x0000001f29047819 */ /* 0x000fe400000006ff */
[----:B------:R-:W-:Y:S02]  /*4530*/  IADD3 R43, R12, 0x1, RZ ;  /* 0x000000010c2b7810 */ /* 0x000fe40007ffe0ff */
[----:B------:R-:W1:Y:S02]  /*4540*/  SYNCS.PHASECHK.TRANS64.TRYWAIT P3, [R5+URZ+0x40], R4 ;  /* 0x00004004050075a7 */ /* 0x000e64000806017f */
[----:B------:R-:W-:-:S04]  /*4550*/  ISETP.NE.AND P4, PT, R43, 0x4, PT ;  /* 0x000000042b00780c */ /* 0x000fc80003f85270 */
[----:B------:R-:W-:Y:S01]  /*4560*/  SEL R50, RZ, 0x1, P4 ;  /* 0x00000001ff327807 */ /* 0x000fe20002000000 */
[----:B-1----:R-:W-:Y:S08]  /*4570*/  @!P3 BRA `(.L_x_83) ;  /* 0x000000600058b947 */ /* 0x002ff00003800000 */
.L_x_237:
[----:B------:R-:W-:Y:S05]  /*4580*/  BSYNC B1 ;  /* 0x0000000000017941 */ /* 0x000fea0003800000 */
.L_x_82:
[----:B------:R-:W-:Y:S05]  /*4590*/  @P1 BRA `(.L_x_84) ;  /* 0x0000000000941947 */ /* 0x000fea0003800000 */
[----:B------:R-:W-:Y:S01]  /*45a0*/  IMAD R25, R12, 0x2000, R23 ;  /* 0x000020000c197824 */ /* 0x000fe200078e0217 */
[----:B------:R-:W-:Y:S05]  /*45b0*/  WARPSYNC.ALL ;  /* 0x0000000000007948 */ /* 0x000fea0003800000 */
[----:B------:R-:W-:Y:S01]  /*45c0*/  IMAD R9, R160, 0x2, R25 ;  /* 0x00000002a0097824 */ /* 0x000fe200078e0219 */
[----:B-1----:R-:W1:Y:S05]  /*45d0*/  LDSM.16.M88.4 R4, [R25] ;  /* 0x000000001904783b */ /* 0x002e6a0000000200 */
[----:B------:R-:W2:Y:S01]  /*45e0*/  LDSM.16.M88.4 R8, [R9] ;  /* 0x000000000908783b */ /* 0x000ea20000000200 */
[----:B-1----:R-:W-:Y:S01]  /*45f0*/  LOP3.LUT R30, R7, 0xffff0000, RZ, 0xc0, !PT ;  /* 0xffff0000071e7812 */ /* 0x002fe200078ec0ff */
[----:B------:R-:W-:Y:S01]  /*4600*/  IMAD.U32 R26, R6, 0x10000, RZ ;  /* 0x00010000061a7824 */ /* 0x000fe200078e00ff */
[C---:B------:R-:W-:Y:S01]  /*4610*/  SHF.L.U32 R14, R4.reuse, 0x10, RZ ;  /* 0x00000010040e7819 */ /* 0x040fe200000006ff */
[----:B------:R-:W-:Y:S01]  /*4620*/  IMAD.U32 R24, R5, 0x10000, RZ ;  /* 0x0001000005187824 */ /* 0x000fe200078e00ff */
[----:B------:R-:W-:Y:S01]  /*4630*/  LOP3.LUT R4, R4, 0xffff0000, RZ, 0xc0, !PT ;  /* 0xffff000004047812 */ /* 0x000fe200078ec0ff */
[----:B--2---:R-:W-:Y:S01]  /*4640*/  IMAD.U32 R32, R8, 0x10000, RZ ;  /* 0x0001000008207824 */ /* 0x004fe200078e00ff */
[C---:B------:R-:W-:Y:S01]  /*4650*/  LOP3.LUT R38, R9.reuse, 0xffff0000, RZ, 0xc0, !PT ;  /* 0xffff000009267812 */ /* 0x040fe200078ec0ff */
[----:B------:R-:W-:Y:S01]  /*4660*/  IMAD.U32 R34, R9, 0x10000, RZ ;  /* 0x0001000009227824 */ /* 0x000fe200078e00ff */
[----:B------:R-:W-:Y:S01]  /*4670*/  SHF.L.U32 R44, R10, 0x10, RZ ;  /* 0x000000100a2c7819 */ /* 0x000fe200000006ff */
[----:B------:R-:W-:Y:S01]  /*4680*/  IMAD.U32 R46, R11, 0x10000, RZ ;  /* 0x000100000b2e7824 */ /* 0x000fe200078e00ff */
[----:B------:R-:W-:Y:S01]  /*4690*/  LOP3.LUT R12, R5, 0xffff0000, RZ, 0xc0, !PT ;  /* 0xffff0000050c7812 */ /* 0x000fe200078ec0ff */
[-C--:B------:R-:W-:Y:S01]  /*46a0*/  FMUL R29, R30, R161.reuse ;  /* 0x000000a11e1d7220 */ /* 0x080fe20000400000 */
[----:B------:R-:W-:Y:S01]  /*46b0*/  LOP3.LUT R6, R6, 0xffff0000, RZ, 0xc0, !PT ;  /* 0xffff000006067812 */ /* 0x000fe200078ec0ff */
[-C--:B------:R-:W-:Y:S01]  /*46c0*/  FMUL R30, R32, R161.reuse ;  /* 0x000000a1201e7220 */ /* 0x080fe20000400000 */
        /* <DEDUP_REMOVED lines=18> */
.L_x_84:
[----:B------:R-:W-:Y:S02]  /*47f0*/  LOP3.LUT R41, R41, R50, RZ, 0x3c, !PT ;  /* 0x0000003229297212 */ /* 0x000fe400078e3cff */
[----:B------:R-:W-:-:S07]  /*4800*/  SEL R12, R43, RZ, P4 ;  /* 0x000000ff2b0c7207 */ /* 0x000fce0002000000 */
.L_x_80:
[----:B------:R-:W-:Y:S05]  /*4810*/  BSYNC B0 ;  /* 0x0000000000007941 */ /* 0x000fea0003800000 */
.L_x_79:
        /* <DEDUP_REMOVED lines=61> */
.L_x_86:
[----:B------:R-:W-:Y:S05]  /*4bf0*/  BSYNC B0 ;  /* 0x0000000000007941 */ /* 0x000fea0003800000 */
.L_x_85:
        /* <DEDUP_REMOVED lines=8> */
.L_x_89:
[----:B------:R-:W-:-:S04]  /*4c80*/  ULEA UR4, UR8, UR53, 0x3 ;  /* 0x0000003508047291 */ /* 0x000fc8000f8e183f */
[----:B------:R-:W-:-:S04]  /*4c90*/  UIADD3 UR4, UR4, 0x60, URZ ;  /* 0x0000006004047890 */ /* 0x000fc8000fffe03f */
[----:B------:R-:W-:-:S09]  /*4ca0*/  UPRMT UR4, UR52, 0x654, UR4 ;  /* 0x0000065434047896 */ /* 0x000fd20008000004 */
[----:B------:R-:W-:Y:S03]  /*4cb0*/  SYNCS.ARRIVE.TRANS64.RED.A1T0 RZ, [UR4], RZ ;  /* 0x000000ffffff79a7 */ /* 0x000fe60008100404 */
.L_x_88:
[----:B------:R-:W-:Y:S05]  /*4cc0*/  BSYNC B0 ;  /* 0x0000000000007941 */ /* 0x000fea0003800000 */
.L_x_87:
        /* <DEDUP_REMOVED lines=8> */
.L_x_92:
[C---:B------:R-:W-:Y:S01]  /*4d50*/  LEA R4, R12.reuse, UR53, 0x3 ;  /* 0x000000350c047c11 */ /* 0x040fe2000f8e18ff */
[----:B------:R-:W-:Y:S01]  /*4d60*/  VIADD R43, R12, 0x1 ;  /* 0x000000010c2b7836 */ /* 0x000fe20000000000 */
[----:B------:R-:W-:Y:S01]  /*4d70*/  SHF.L.U32 R5, R41, 0x1f, RZ ;  /* 0x0000001f29057819 */ /* 0x000fe200000006ff */
[----:B------:R-:W-:Y:S03]  /*4d80*/  BSSY B1, `(.L_x_93) ;  /* 0x0000005000017945 */ /* 0x000fe60003800000 */
[----:B------:R-:W1:Y:S01]  /*4d90*/  SYNCS.PHASECHK.TRANS64.TRYWAIT P3, [R4+URZ+0x40], R5 ;  /* 0x00004005040075a7 */ /* 0x000e62000806017f */
[----:B------:R-:W-:-:S04]  /*4da0*/  ISETP.NE.AND P4, PT, R43, 0x4, PT ;  /* 0x000000042b00780c */ /* 0x000fc80003f85270 */
[----:B------:R-:W-:Y:S01]  /*4db0*/  SEL R50, RZ, 0x1, P4 ;  /* 0x00000001ff327807 */ /* 0x000fe20002000000 */
[----:B-1----:R-:W-:Y:S08]  /*4dc0*/  @!P3 BRA `(.L_x_94) ;  /* 0x000000580058b947 */ /* 0x002ff00003800000 */
.L_x_238:
[----:B------:R-:W-:Y:S05]  /*4dd0*/  BSYNC B1 ;  /* 0x0000000000017941 */ /* 0x000fea0003800000 */
.L_x_93:
[----:B------:R-:W-:Y:S05]  /*4de0*/  @P1 BRA `(.L_x_95) ;  /* 0x0000000000941947 */ /* 0x000fea0003800000 */
[----:B------:R-:W-:Y:S01]  /*4df0*/  IMAD R25, R12, 0x2000, R23 ;  /* 0x000020000c197824 */ /* 0x000fe200078e0217 */
[----:B------:R-:W-:Y:S05]  /*4e00*/  WARPSYNC.ALL ;  /* 0x0000000000007948 */ /* 0x000fea0003800000 */
[----:B-1----:R-:W-:Y:S01]  /*4e10*/  LEA R5, R160, R25, 0x1 ;  /* 0x00000019a0057211 */ /* 0x002fe200078e08ff */
[----:B------:R-:W1:Y:S05]  /*4e20*/  LDSM.16.M88.4 R8, [R25] ;  /* 0x000000001908783b */ /* 0x000e6a0000000200 */
[----:B------:R-:W2:Y:S01]  /*4e30*/  LDSM.16.M88.4 R4, [R5] ;  /* 0x000000000504783b */ /* 0x000ea20000000200 */
[----:B-1----:R-:W-:Y:S01]  /*4e40*/  LOP3.LUT R30, R11, 0xffff0000, RZ, 0xc0, !PT ;  /* 0xffff00000b1e7812 */ /* 0x002fe200078ec0ff */
[----:B------:R-:W-:Y:S01]  /*4e50*/  IMAD.U32 R14, R8, 0x10000, RZ ;  /* 0x00010000080e7824 */ /* 0x000fe200078e00ff */
[----:B------:R-:W-:Y:S01]  /*4e60*/  SHF.L.U32 R26, R10, 0x10, RZ ;  /* 0x000000100a1a7819 */ /* 0x000fe200000006ff */
[----:B------:R-:W-:Y:S01]  /*4e70*/  IMAD.U32 R24, R9, 0x10000, RZ ;  /* 0x0001000009187824 */ /* 0x000fe200078e00ff */
[----:B------:R-:W-:Y:S01]  /*4e80*/  LOP3.LUT R8, R8, 0xffff0000, RZ, 0xc0, !PT ;  /* 0xffff000008087812 */ /* 0x000fe200078ec0ff */
[----:B--2---:R-:W-:Y:S01]  /*4e90*/  IMAD.U32 R32, R4, 0x10000, RZ ;  /* 0x0001000004207824 */ /* 0x004fe200078e00ff */
[C---:B------:R-:W-:Y:S01]  /*4ea0*/  SHF.L.U32 R34, R5.reuse, 0x10, RZ ;  /* 0x0000001005227819 */ /* 0x040fe200000006ff */
[----:B------:R-:W-:Y:S01]  /*4eb0*/  IMAD.U32 R44, R6, 0x10000, RZ ;  /* 0x00010000062c7824 */ /* 0x000fe200078e00ff */
[----:B------:R-:W-:Y:S01]  /*4ec0*/  LOP3.LUT R38, R5, 0xffff0000, RZ, 0xc0, !PT ;  /* 0xffff000005267812 */ /* 0x000fe200078ec0ff */
[----:B------:R-:W-:Y:S01]  /*4ed0*/  IMAD.U32 R28, R11, 0x10000, RZ ;  /* 0x000100000b1c7824 */ /* 0x000fe200078e00ff */
[----:B------:R-:W-:Y:S01]  /*4ee0*/  LOP3.LUT R12, R9, 0xffff0000, RZ, 0xc0, !PT ;  /* 0xffff0000090c7812 */ /* 0x000fe200078ec0ff */
[C---:B------:R-:W-:Y:S01]  /*4ef0*/  IMAD.U32 R46, R7.reuse, 0x10000, RZ ;  /* 0x00010000072e7824 */ /* 0x040fe200078e00ff */
        /* <DEDUP_REMOVED lines=20> */
.L_x_95:
[----:B------:R-:W-:Y:S02]  /*5040*/  LOP3.LUT R41, R41, R50, RZ, 0x3c, !PT ;  /* 0x0000003229297212 */ /* 0x000fe400078e3cff */
[----:B------:R-:W-:-:S07]  /*5050*/  SEL R12, R43, RZ, P4 ;  /* 0x000000ff2b0c7207 */ /* 0x000fce0002000000 */
.L_x_91:
[----:B------:R-:W-:Y:S05]  /*5060*/  BSYNC B0 ;  /* 0x0000000000007941 */ /* 0x000fea0003800000 */
.L_x_90:
        /* <DEDUP_REMOVED lines=43> */
[----:B------:R1:W-:Y:S01]  /*5320*/  STSM.16.M88.4 [R35], R8 ;  /* 0x0000000823007844 */ /* 0x0003e20000000200 */
        /* <DEDUP_REMOVED lines=17> */
.L_x_97:
[----:B------:R-:W-:Y:S05]  /*5440*/  BSYNC B0 ;  /* 0x0000000000007941 */ /* 0x000fea0003800000 */
.L_x_96:
[----:B------:R-:W-:Y:S06]  /*5450*/  BAR.SYNC.DEFER_BLOCKING 0x1, 0x100 ;  /* 0x0044000000007b1d */ /* 0x000fec0000010000 */
[----:B------:R-:W-:Y:S04]  /*5460*/  BSSY B0, `(.L_x_98) ;  /* 0x0000009000007945 */ /* 0x000fe80003800000 */
[----:B------:R-:W-:Y:S05]  /*5470*/  @!P0 BRA `(.L_x_99) ;  /* 0x00000000001c8947 */ /* 0x000fea0003800000 */
[----:B------:R-:W-:-:S13]  /*5480*/  ISETP.NE.AND P3, PT, R163, 0x3, PT ;  /* 0x00000003a300780c */ /* 0x000fda0003f65270 */
[----:B------:R-:W-:Y:S05]  /*5490*/  @!P3 BRA `(.L_x_100) ;  /* 0x000000000004b947 */ /* 0x000fea0003800000 */
[----:B------:R-:W-:Y:S01]  /*54a0*/  BPT.TRAP 0x1 ;  /* 0x000000040000795c */ /* 0x000fe20000300000 */
.L_x_100:
[----:B------:R-:W-:-:S04]  /*54b0*/  ULEA UR4, UR8, UR53, 0x3 ;  /* 0x0000003508047291 */ /* 0x000fc8000f8e183f */
[----:B------:R-:W-:-:S04]  /*54c0*/  UIADD3 UR4, UR4, 0x60, URZ ;  /* 0x0000006004047890 */ /* 0x000fc8000fffe03f */
[----:B------:R-:W-:-:S09]  /*54d0*/  UPRMT UR4, UR52, 0x654, UR4 ;  /* 0x0000065434047896 */ /* 0x000fd20008000004 */
[----:B------:R-:W-:Y:S03]  /*54e0*/  SYNCS.ARRIVE.TRANS64.RED.A1T0 RZ, [UR4], RZ ;  /* 0x000000ffffff79a7 */ /* 0x000fe60008100404 */
.L_x_99:
[----:B------:R-:W-:Y:S05]  /*54f0*/  BSYNC B0 ;  /* 0x0000000000007941 */ /* 0x000fea0003800000 */
.L_x_98:
        /* <DEDUP_REMOVED lines=8> */
.L_x_103:
[C---:B-1----:R-:W-:Y:S01]  /*5580*/  LEA R4, R12.reuse, UR53, 0x3 ;  /* 0x000000350c047c11 */ /* 0x042fe2000f8e18ff */
[----:B------:R-:W-:Y:S01]  /*5590*/  BSSY B1, `(.L_x_104) ;  /* 0x0000007000017945 */ /* 0x000fe20003800000 */
[----:B------:R-:W-:Y:S02]  /*55a0*/  SHF.L.U32 R5, R41, 0x1f, RZ ;  /* 0x0000001f29057819 */ /* 0x000fe400000006ff */
[----:B------:R-:W-:Y:S02]  /*55b0*/  IADD3 R35, R12, 0x1, RZ ;  /* 0x000000010c237810 */ /* 0x000fe40007ffe0ff */
[----:B------:R-:W1:Y:S02]  /*55c0*/  SYNCS.PHASECHK.TRANS64.TRYWAIT P3, [R4+URZ+0x40], R5 ;  /* 0x00004005040075a7 */ /* 0x000e64000806017f */
[----:B------:R-:W-:-:S04]  /*55d0*/  ISETP.NE.AND P4, PT, R35, 0x4, PT ;  /* 0x000000042300780c */ /* 0x000fc80003f85270 */
[----:B------:R-:W-:Y:S01]  /*55e0*/  SEL R50, RZ, 0x1, P4 ;  /* 0x00000001ff327807 */ /* 0x000fe20002000000 */
[----:B-1----:R-:W-:Y:S08]  /*55f0*/  @!P3 BRA `(.L_x_105) ;  /* 0x000000500060b947 */ /* 0x002ff00003800000 */
.L_x_239:
[----:B------:R-:W-:Y:S05]  /*5600*/  BSYNC B1 ;  /* 0x0000000000017941 */ /* 0x000fea0003800000 */
.L_x_104:
[----:B------:R-:W-:Y:S05]  /*5610*/  @P1 BRA `(.L_x_106) ;  /* 0x0000000000941947 */ /* 0x000fea0003800000 */
[----:B------:R-:W-:Y:S01]  /*5620*/  IMAD R25, R12, 0x2000, R23 ;  /* 0x000020000c197824 */ /* 0x000fe200078e0217 */
[----:B------:R-:W-:Y:S05]  /*5630*/  WARPSYNC.ALL ;  /* 0x0000000000007948 */ /* 0x000fea0003800000 */
[----:B-1----:R-:W-:Y:S01]  /*5640*/  IMAD R5, R160, 0x2, R25 ;  /* 0x00000002a0057824 */ /* 0x002fe200078e0219 */
[----:B------:R-:W1:Y:S05]  /*5650*/  LDSM.16.M88.4 R8, [R25] ;  /* 0x000000001908783b */ /* 0x000e6a0000000200 */
        /* <DEDUP_REMOVED lines=33> */
.L_x_106:
[----:B------:R-:W-:Y:S02]  /*5870*/  LOP3.LUT R41, R41, R50, RZ, 0x3c, !PT ;  /* 0x0000003229297212 */ /* 0x000fe400078e3cff */
[----:B------:R-:W-:-:S07]  /*5880*/  SEL R12, R35, RZ, P4 ;  /* 0x000000ff230c7207 */ /* 0x000fce0002000000 */
.L_x_102:
[----:B------:R-:W-:Y:S05]  /*5890*/  BSYNC B0 ;  /* 0x0000000000007941 */ /* 0x000fea0003800000 */
.L_x_101:
        /* <DEDUP_REMOVED lines=61> */
.L_x_108:
[----:B------:R-:W-:Y:S05]  /*5c70*/  BSYNC B0 ;  /* 0x0000000000007941 */ /* 0x000fea0003800000 */
.L_x_107:
[----:B------:R-:W-:Y:S06]  /*5c80*/  BAR.SYNC.DEFER_BLOCKING 0x1, 0x100 ;  /* 0x0044000000007b1d */ /* 0x000fec0000010000 */
[----:B------:R-:W-:Y:S04]  /*5c90*/  BSSY B0, `(.L_x_109) ;  /* 0x0000009000007945 */ /* 0x000fe80003800000 */
[----:B------:R-:W-:Y:S05]  /*5ca0*/  @!P0 BRA `(.L_x_110) ;  /* 0x00000000001c8947 */ /* 0x000fea0003800000 */
[----:B------:R-:W-:-:S13]  /*5cb0*/  ISETP.NE.AND P3, PT, R163, 0x3, PT ;  /* 0x00000003a300780c */ /* 0x000fda0003f65270 */
[----:B------:R-:W-:Y:S05]  /*5cc0*/  @!P3 BRA `(.L_x_111) ;  /* 0x000000000004b947 */ /* 0x000fea0003800000 */
[----:B------:R-:W-:Y:S01]  /*5cd0*/  BPT.TRAP 0x1 ;  /* 0x000000040000795c */ /* 0x000fe20000300000 */
.L_x_111:
[----:B------:R-:W-:-:S04]  /*5ce0*/  ULEA UR4, UR8, UR53, 0x3 ;  /* 0x0000003508047291 */ /* 0x000fc8000f8e183f */
[----:B------:R-:W-:-:S04]  /*5cf0*/  UIADD3 UR4, UR4, 0x60, URZ ;  /* 0x0000006004047890 */ /* 0x000fc8000fffe03f */
[----:B------:R-:W-:-:S09]  /*5d00*/  UPRMT UR4, UR52, 0x654, UR4 ;  /* 0x0000065434047896 */ /* 0x000fd20008000004 */
[----:B------:R-:W-:Y:S03]  /*5d10*/  SYNCS.ARRIVE.TRANS64.RED.A1T0 RZ, [UR4], RZ ;  /* 0x000000ffffff79a7 */ /* 0x000fe60008100404 */
.L_x_110:
[----:B------:R-:W-:Y:S05]  /*5d20*/  BSYNC B0 ;  /* 0x0000000000007941 */ /* 0x000fea0003800000 */
.L_x_109:
        /* <DEDUP_REMOVED lines=8> */
.L_x_114:
[C---:B-1----:R-:W-:Y:S01]  /*5db0*/  LEA R4, R12.reuse, UR53, 0x3 ;  /* 0x000000350c047c11 */ /* 0x042fe2000f8e18ff */
[----:B------:R-:W-:Y:S01]  /*5dc0*/  VIADD R11, R12, 0x1 ;  /* 0x000000010c0b7836 */ /* 0x000fe20000000000 */
[----:B------:R-:W-:Y:S01]  /*5dd0*/  SHF.L.U32 R5, R41, 0x1f, RZ ;  /* 0x0000001f29057819 */ /* 0x000fe200000006ff */
[----:B------:R-:W-:Y:S03]  /*5de0*/  BSSY B1, `(.L_x_115) ;  /* 0x0000005000017945 */ /* 0x000fe60003800000 */
[----:B------:R-:W1:Y:S01]  /*5df0*/  SYNCS.PHASECHK.TRANS64.TRYWAIT P3, [R4+URZ+0x40], R5 ;  /* 0x00004005040075a7 */ /* 0x000e62000806017f */
[----:B------:R-:W-:-:S04]  /*5e00*/  ISETP.NE.AND P4, PT, R11, 0x4, PT ;  /* 0x000000040b00780c */ /* 0x000fc80003f85270 */
[----:B------:R-:W-:Y:S01]  /*5e10*/  SEL R50, RZ, 0x1, P4 ;  /* 0x00000001ff327807 */ /* 0x000fe20002000000 */
[----:B-1----:R-:W-:Y:S08]  /*5e20*/  @!P3 BRA `(.L_x_116) ;  /* 0x000000480068b947 */ /* 0x002ff00003800000 */
.L_x_240:
[----:B------:R-:W-:Y:S05]  /*5e30*/  BSYNC B1 ;  /* 0x0000000000017941 */ /* 0x000fea0003800000 */
.L_x_115:
[----:B------:R-:W-:Y:S05]  /*5e40*/  @P1 BRA `(.L_x_117) ;  /* 0x0000000000941947 */ /* 0x000fea0003800000 */
[----:B------:R-:W-:Y:S01]  /*5e50*/  LEA R9, R12, R23, 0xd ;  /* 0x000000170c097211 */ /* 0x000fe200078e68ff */
[----:B------:R-:W-:Y:S05]  /*5e60*/  WARPSYNC.ALL ;  /* 0x0000000000007948 */ /* 0x000fea0003800000 */
[----:B------:R-:W-:Y:S01]  /*5e70*/  IMAD R33, R160, 0x2, R9 ;  /* 0x00000002a0217824 */ /* 0x000fe200078e0209 */
[----:B-1----:R-:W1:Y:S05]  /*5e80*/  LDSM.16.M88.4 R4, [R9] ;  /* 0x000000000904783b */ /* 0x002e6a0000000200 */
[----:B------:R-:W2:Y:S01]  /*5e90*/  LDSM.16.M88.4 R32, [R33] ;  /* 0x000000002120783b */ /* 0x000ea20000000200 */
[C---:B-1----:R-:W-:Y:S01]  /*5ea0*/  IMAD.U32 R14, R4.reuse, 0x10000, RZ ;  /* 0x00010000040e7824 */ /* 0x042fe200078e00ff */
[----:B------:R-:W-:Y:S01]  /*5eb0*/  LOP3.LUT R4, R4, 0xffff0000, RZ, 0xc0, !PT ;  /* 0xffff000004047812 */ /* 0x000fe200078ec0ff */
[----:B------:R-:W-:Y:S01]  /*5ec0*/  IMAD.U32 R26, R6, 0x10000, RZ ;  /* 0x00010000061a7824 */ /* 0x000fe200078e00ff */
[----:B------:R-:W-:Y:S01]  /*5ed0*/  SHF.L.U32 R24, R5, 0x10, RZ ;  /* 0x0000001005187819 */ /* 0x000fe200000006ff */
[----:B------:R-:W-:Y:S01]  /*5ee0*/  IMAD.U32 R28, R7, 0x10000, RZ ;  /* 0x00010000071c7824 */ /* 0x000fe200078e00ff */
[C---:B--2---:R-:W-:Y:S01]  /*5ef0*/  SHF.L.U32 R30, R32.reuse, 0x10, RZ ;  /* 0x00000010201e7819 */ /* 0x044fe200000006ff */
        /* <DEDUP_REMOVED lines=26> */
.L_x_117:
[----:B------:R-:W-:Y:S02]  /*60a0*/  LOP3.LUT R41, R41, R50, RZ, 0x3c, !PT ;  /* 0x0000003229297212 */ /* 0x000fe400078e3cff */
[----:B------:R-:W-:-:S07]  /*60b0*/  SEL R12, R11, RZ, P4 ;  /* 0x000000ff0b0c7207 */ /* 0x000fce0002000000 */
.L_x_113:
[----:B------:R-:W-:Y:S05]  /*60c0*/  BSYNC B0 ;  /* 0x0000000000007941 */ /* 0x000fea0003800000 */
.L_x_112:
        /* <DEDUP_REMOVED lines=61> */
.L_x_119:
[----:B------:R-:W-:Y:S05]  /*64a0*/  BSYNC B0 ;  /* 0x0000000000007941 */ /* 0x000fea0003800000 */
.L_x_118:
[----:B------:R-:W-:Y:S06]  /*64b0*/  BAR.SYNC.DEFER_BLOCKING 0x1, 0x100 ;  /* 0x0044000000007b1d */ /* 0x000fec0000010000 */
[----:B------:R-:W-:Y:S04]  /*64c0*/  BSSY B0, `(.L_x_120) ;  /* 0x0000009000007945 */ /* 0x000fe80003800000 */
[----:B------:R-:W-:Y:S05]  /*64d0*/  @!P0 BRA `(.L_x_121) ;  /* 0x00000000001c8947 */ /* 0x000fea0003800000 */
[----:B------:R-:W-:-:S13]  /*64e0*/  ISETP.NE.AND P3, PT, R163, 0x3, PT ;  /* 0x00000003a300780c */ /* 0x000fda0003f65270 */
[----:B------:R-:W-:Y:S05]  /*64f0*/  @!P3 BRA `(.L_x_122) ;  /* 0x000000000004b947 */ /* 0x000fea0003800000 */
[----:B------:R-:W-:Y:S01]  /*6500*/  BPT.TRAP 0x1 ;  /* 0x000000040000795c */ /* 0x000fe20000300000 */
.L_x_122:
[----:B------:R-:W-:-:S04]  /*6510*/  ULEA UR4, UR8, UR53, 0x3 ;  /* 0x0000003508047291 */ /* 0x000fc8000f8e183f */
[----:B------:R-:W-:-:S04]  /*6520*/  UIADD3 UR4, UR4, 0x60, URZ ;  /* 0x0000006004047890 */ /* 0x000fc8000fffe03f */
[----:B------:R-:W-:-:S09]  /*6530*/  UPRMT UR4, UR52, 0x654, UR4 ;  /* 0x0000065434047896 */ /* 0x000fd20008000004 */
[----:B------:R-:W-:Y:S03]  /*6540*/  SYNCS.ARRIVE.TRANS64.RED.A1T0 RZ, [UR4], RZ ;  /* 0x000000ffffff79a7 */ /* 0x000fe60008100404 */
.L_x_121:
[----:B------:R-:W-:Y:S05]  /*6550*/  BSYNC B0 ;  /* 0x0000000000007941 */ /* 0x000fea0003800000 */
.L_x_120:
        /* <DEDUP_REMOVED lines=8> */
.L_x_125:
[----:B------:R-:W-:Y:S01]  /*65e0*/  SHF.L.U32 R41, R41, 0x1f, RZ ;  /* 0x0000001f29297819 */ /* 0x000fe200000006ff */
[----:B------:R-:W-:Y:S01]  /*65f0*/  BSSY B1, `(.L_x_126) ;  /* 0x0000004000017945 */ /* 0x000fe20003800000 */
[----:B-1----:R-:W-:-:S04]  /*6600*/  LEA R4, R12, UR53, 0x3 ;  /* 0x000000350c047c11 */ /* 0x002fc8000f8e18ff */
[----:B------:R-:W1:Y:S02]  /*6610*/  SYNCS.PHASECHK.TRANS64.TRYWAIT P3, [R4+URZ+0x40], R41 ;  /* 0x00004029040075a7 */ /* 0x000e64000806017f */
[----:B-1----:R-:W-:Y:S05]  /*6620*/  @!P3 BRA `(.L_x_127) ;  /* 0x00000040007cb947 */ /* 0x002fea0003800000 */
.L_x_241:
[----:B------:R-:W-:Y:S05]  /*6630*/  BSYNC B1 ;  /* 0x0000000000017941 */ /* 0x000fea0003800000 */
.L_x_126:
[----:B------:R-:W-:Y:S05]  /*6640*/  @P1 BRA `(.L_x_124) ;  /* 0x0000000000941947 */ /* 0x000fea0003800000 */
[----:B------:R-:W-:Y:S01]  /*6650*/  IMAD R23, R12, 0x2000, R23 ;  /* 0x000020000c177824 */ /* 0x000fe200078e0217 */
[----:B------:R-:W-:Y:S05]  /*6660*/  WARPSYNC.ALL ;  /* 0x0000000000007948 */ /* 0x000fea0003800000 */
[----:B-1----:R-:W-:Y:S01]  /*6670*/  IMAD R4, R160, 0x2, R23 ;  /* 0x00000002a0047824 */ /* 0x002fe200078e0217 */
[----:B------:R-:W1:Y:S05]  /*6680*/  LDSM.16.M88.4 R8, [R23] ;  /* 0x000000001708783b */ /* 0x000e6a0000000200 */
[----:B------:R-:W2:Y:S01]  /*6690*/  LDSM.16.M88.4 R4, [R4] ;  /* 0x000000000404783b */ /* 0x000ea20000000200 */
[----:B-1----:R-:W-:Y:S01]  /*66a0*/  IMAD.U32 R14, R8, 0x10000, RZ ;  /* 0x00010000080e7824 */ /* 0x002fe200078e00ff */
[----:B------:R-:W-:Y:S01]  /*66b0*/  SHF.L.U32 R26, R10, 0x10, RZ ;  /* 0x000000100a1a7819 */ /* 0x000fe200000006ff */
[----:B------:R-:W-:Y:S01]  /*66c0*/  IMAD.U32 R24, R9, 0x10000, RZ ;  /* 0x0001000009187824 */ /* 0x000fe200078e00ff */
[----:B------:R-:W-:Y:S01]  /*66d0*/  LOP3.LUT R8, R8, 0xffff0000, RZ, 0xc0, !PT ;  /* 0xffff000008087812 */ /* 0x000fe200078ec0ff */
[----:B------:R-:W-:Y:S01]  /*66e0*/  IMAD.U32 R28, R11, 0x10000, RZ ;  /* 0x000100000b1c7824 */ /* 0x000fe200078e00ff */
[C---:B--2---:R-:W-:Y:S01]  /*66f0*/  LOP3.LUT R12, R4.reuse, 0xffff0000, RZ, 0xc0, !PT ;  /* 0xffff0000040c7812 */ /* 0x044fe200078ec0ff */
[----:B------:R-:W-:Y:S01]  /*6700*/  IMAD.U32 R30, R4, 0x10000, RZ ;  /* 0x00010000041e7824 */ /* 0x000fe200078e00ff */
[C---:B------:R-:W-:Y:S01]  /*6710*/  LOP3.LUT R34, R5.reuse, 0xffff0000, RZ, 0xc0, !PT ;  /* 0xffff000005227812 */ /* 0x040fe200078ec0ff */
[----:B------:R-:W-:Y:S01]  /*6720*/  IMAD.U32 R32, R5, 0x10000, RZ ;  /* 0x0001000005207824 */ /* 0x000fe200078e00ff */
[----:B------:R-:W-:Y:S01]  /*6730*/  SHF.L.U32 R40, R6, 0x10, RZ ;  /* 0x0000001006287819 */ /* 0x000fe200000006ff */
[-C--:B------:R-:W-:Y:S01]  /*6740*/  FMUL R14, R14, R161.reuse ;  /* 0x000000a10e0e7220 */ /* 0x080fe20000400000 */
[----:B------:R-:W-:Y:S01]  /*6750*/  LOP3.LUT R42, R6, 0xffff0000, RZ, 0xc0, !PT ;  /* 0xffff0000062a7812 */ /* 0x000fe200078ec0ff */
[-C--:B------:R-:W-:Y:S01]  /*6760*/  FMUL R33, R34, R161.reuse ;  /* 0x000000a122217220 */ /* 0x080fe20000400000 */
[C---:B------:R-:W-:Y:S01]  /*6770*/  SHF.L.U32 R38, R7.reuse, 0x10, RZ ;  /* 0x0000001007267819 */ /* 0x040fe200000006ff */
        /* <DEDUP_REMOVED lines=18> */
.L_x_124:
[----:B------:R-:W-:Y:S05]  /*68a0*/  BSYNC B0 ;  /* 0x0000000000007941 */ /* 0x000fea0003800000 */
.L_x_123:
[C-C-:B-1----:R-:W-:Y:S01]  /*68b0*/  FFMA R5, R156.reuse, R136, R13.reuse ;  /* 0x000000889c057223 */ /* 0x142fe2000000000d */
[C-C-:B------:R-:W-:Y:S01]  /*68c0*/  FFMA R137, R156.reuse, R137, R13.reuse ;  /* 0x000000899c897223 */ /* 0x140fe2000000000d */
[C-C-:B------:R-:W-:Y:S01]  /*68d0*/  FFMA R9, R156.reuse, R140, R13.reuse ;  /* 0x0000008c9c097223 */ /* 0x140fe2000000000d */
[C-C-:B------:R-:W-:Y:S01]  /*68e0*/  FFMA R6, R156.reuse, R141, R13.reuse ;  /* 0x0000008d9c067223 */ /* 0x140fe2000000000d */
[C-C-:B------:R-:W-:Y:S01]  /*68f0*/  FFMA R23, R156.reuse, R144, R13.reuse ;  /* 0x000000909c177223 */ /* 0x140fe2000000000d */
[C-C-:B------:R-:W-:Y:S01]  /*6900*/  FFMA R10, R156.reuse, R145, R13.reuse ;  /* 0x000000919c0a7223 */ /* 0x140fe2000000000d */
[C-C-:B------:R-:W-:Y:S01]  /*6910*/  FFMA R35, R156.reuse, R148, R13.reuse ;  /* 0x000000949c237223 */ /* 0x140fe2000000000d */
[C---:B------:R-:W-:Y:S01]  /*6920*/  FFMA R40, R156.reuse, R149, R13 ;  /* 0x000000959c287223 */ /* 0x040fe2000000000d */
[C-C-:B------:R-:W-:Y:S01]  /*6930*/  FFMA R7, R156.reuse, R138, R15.reuse ;  /* 0x0000008a9c077223 */ /* 0x140fe2000000000f */
[C-C-:B------:R-:W-:Y:S01]  /*6940*/  FFMA R4, R156.reuse, R139, R15.reuse ;  /* 0x0000008b9c047223 */ /* 0x140fe2000000000f */
[C-C-:B------:R-:W-:Y:S01]  /*6950*/  FFMA R11, R156.reuse, R142, R15.reuse ;  /* 0x0000008e9c0b7223 */ /* 0x140fe2000000000f */
[C-C-:B------:R-:W-:Y:S01]  /*6960*/  FFMA R8, R156.reuse, R143, R15.reuse ;  /* 0x0000008f9c087223 */ /* 0x140fe2000000000f */
[C-C-:B------:R-:W-:Y:S01]  /*6970*/  FFMA R13, R156.reuse, R146, R15.reuse ;  /* 0x000000929c0d7223 */ /* 0x140fe2000000000f */
[C-C-:B------:R-:W-:Y:S01]  /*6980*/  FFMA R12, R156.reuse, R147, R15.reuse ;  /* 0x000000939c0c7223 */ /* 0x140fe2000000000f */
        /* <DEDUP_REMOVED lines=21> */
[----:B------:R-:W-:Y:S01]  /*6ae0*/  BSSY B0, `(.L_x_128) ;  /* 0x000001a000007945 */ /* 0x000fe20003800000 */
[----:B------:R-:W-:-:S02]  /*6af0*/  F2FP.BF16.F32.PACK_AB R26, R6, R9 ;  /* 0x00000009061a723e */ /* 0x000fc400000010ff */
[----:B------:R-:W-:Y:S02]  /*6b00*/  F2FP.BF16.F32.PACK_AB R27, R8, R11 ;  /* 0x0000000b081b723e */ /* 0x000fe400000010ff */
[----:B------:R-:W-:Y:S02]  /*6b10*/  F2FP.BF16.F32.PACK_AB R4, R10, R23 ;  /* 0x000000170a04723e */ /* 0x000fe400000010ff */
[----:B------:R-:W-:Y:S01]  /*6b20*/  F2FP.BF16.F32.PACK_AB R5, R12, R13 ;  /* 0x0000000d0c05723e */ /* 0x000fe200000010ff */
[----:B------:R1:W-:Y:S01]  /*6b30*/  STSM.16.M88.4 [R21+0x6200], R24 ;  /* 0x0062001815007844 */ /* 0x0003e20000000200 */
[----:B------:R-:W-:Y:S02]  /*6b40*/  F2FP.BF16.F32.PACK_AB R6, R40, R35 ;  /* 0x000000232806723e */ /* 0x000fe400000010ff */
        /* <DEDUP_REMOVED lines=19> */
.L_x_129:
[----:B------:R-:W-:Y:S05]  /*6c80*/  BSYNC B0 ;  /* 0x0000000000007941 */ /* 0x000fea0003800000 */
.L_x_128:
[----:B------:R-:W-:Y:S06]  /*6c90*/  BAR.SYNC.DEFER_BLOCKING 0x1, 0x100 ;  /* 0x0044000000007b1d */ /* 0x000fec0000010000 */
[----:B------:R-:W-:Y:S04]  /*6ca0*/  BSSY B0, `(.L_x_130) ;  /* 0x0000009000007945 */ /* 0x000fe80003800000 */
[----:B------:R-:W-:Y:S05]  /*6cb0*/  @!P0 BRA `(.L_x_131) ;  /* 0x00000000001c8947 */ /* 0x000fea0003800000 */
[----:B------:R-:W-:-:S13]  /*6cc0*/  ISETP.NE.AND P0, PT, R163, 0x3, PT ;  /* 0x00000003a300780c */ /* 0x000fda0003f05270 */
[----:B------:R-:W-:Y:S05]  /*6cd0*/  @!P0 BRA `(.L_x_132) ;  /* 0x0000000000048947 */ /* 0x000fea0003800000 */
[----:B------:R-:W-:Y:S01]  /*6ce0*/  BPT.TRAP 0x1 ;  /* 0x000000040000795c */ /* 0x000fe20000300000 */
.L_x_132:
[----:B------:R-:W-:-:S04]  /*6cf0*/  ULEA UR4, UR36, UR53, 0x3 ;  /* 0x0000003524047291 */ /* 0x000fc8000f8e183f */
[----:B------:R-:W-:-:S04]  /*6d00*/  UIADD3 UR4, UR4, 0x60, URZ ;  /* 0x0000006004047890 */ /* 0x000fc8000fffe03f */
[----:B------:R-:W-:-:S09]  /*6d10*/  UPRMT UR4, UR52, 0x654, UR4 ;  /* 0x0000065434047896 */ /* 0x000fd20008000004 */
[----:B------:R-:W-:Y:S03]  /*6d20*/  SYNCS.ARRIVE.TRANS64.RED.A1T0 RZ, [UR4], RZ ;  /* 0x000000ffffff79a7 */ /* 0x000fe60008100404 */
.L_x_131:
[----:B------:R-:W-:Y:S05]  /*6d30*/  BSYNC B0 ;  /* 0x0000000000007941 */ /* 0x000fea0003800000 */
.L_x_130:
[----:B------:R-:W-:Y:S01]  /*6d40*/  IADD3 R16, P0, R16, UR46, RZ ;  /* 0x0000002e10107c10 */ /* 0x000fe2000ff1e0ff */
[----:B------:R-:W-:Y:S01]  /*6d50*/  ULDC.64 UR4, c[0x0][0x8f8] ;  /* 0x00023e0000047ab9 */ /* 0x000fe20000000a00 */
[----:B------:R-:W-:Y:S01]  /*6d60*/  UIADD3 UR36, UR36, 0x1, URZ ;  /* 0x0000000124247890 */ /* 0x000fe2000fffe03f */
[----:B-1----:R-:W-:Y:S01]  /*6d70*/  PRMT R4, RZ, 0x7610, R4 ;  /* 0x00007610ff047816 */ /* 0x002fe20000000004 */
[----:B------:R-:W-:Y:S01]  /*6d80*/  UMOV UR43, 0xffffffff ;  /* 0xffffffff002b7882 */ /* 0x000fe20000000000 */
[----:B------:R-:W-:Y:S01]  /*6d90*/  IADD3.X R17, R17, UR39, RZ, P0, !PT ;  /* 0x0000002711117c10 */ /* 0x000fe200087fe4ff */
[----:B------:R-:W-:Y:S01]  /*6da0*/  UISETP.NE.AND UP0, UPT, UR36, 0x4, UPT ;  /* 0x000000042400788c */ /* 0x000fe2000bf05270 */
[----:B------:R-:W-:Y:S01]  /*6db0*/  ISETP.GE.U32.AND P0, PT, R16, UR4, PT ;  /* 0x0000000410007c0c */ /* 0x000fe2000bf06070 */
[----:B------:R-:W-:Y:S01]  /*6dc0*/  IMAD.MOV.U32 R154, RZ, RZ, -0x1 ;  /* 0xffffffffff9a7424 */ /* 0x000fe200078e00ff */
[----:B------:R-:W-:Y:S01]  /*6dd0*/  MOV R153, 0xffffffff ;  /* 0xffffffff00997802 */ /* 0x000fe20000000f00 */
[----:B------:R-:W-:Y:S01]  /*6de0*/  USEL UR36, UR36, URZ, UP0 ;  /* 0x0000003f24247287 */ /* 0x000fe20008000000 */
[----:B------:R-:W-:-:S13]  /*6df0*/  ISETP.GE.U32.AND.EX P0, PT, R17, UR5, PT, P0 ;  /* 0x0000000511007c0c */ /* 0x000fda000bf06100 */
[----:B------:R-:W-:Y:S05]  /*6e00*/  @P0 BRA `(.L_x_133) ;  /* 0x0000000400600947 */ /* 0x000fea0003800000 */
[----:B------:R-:W1:Y:S01]  /*6e10*/  LDC.64 R10, c[0x0][0x8d0] ;  /* 0x00023400ff0a7b82 */ /* 0x000e620000000a00 */
[----:B------:R-:W2:Y:S01]  /*6e20*/  S2R R23, SR_CTAID.X ;  /* 0x0000000000177919 */ /* 0x000ea20000002500 */
[----:B------:R-:W-:Y:S02]  /*6e30*/  IMAD.MOV.U32 R8, RZ, RZ, R16 ;  /* 0x000000ffff087224 */ /* 0x000fe400078e0010 */
[----:B------:R-:W-:-:S04]  /*6e40*/  IMAD.MOV.U32 R9, RZ, RZ, R17 ;  /* 0x000000ffff097224 */ /* 0x000fc800078e0011 */
[----:B------:R-:W3:Y:S08]  /*6e50*/  LDC R12, c[0x0][0x8d8] ;  /* 0x00023600ff0c7b82 */ /* 0x000ef00000000800 */
[----:B------:R-:W4:Y:S01]  /*6e60*/  LDC.64 R20, c[0x0][0x8c8] ;  /* 0x00023200ff147b82 */ /* 0x000f220000000a00 */
[----:B-1----:R-:W-:-:S04]  /*6e70*/  ISETP.NE.U32.AND P0, PT, R10, RZ, PT ;  /* 0x000000ff0a00720c */ /* 0x002fc80003f05070 */
[----:B------:R-:W-:-:S13]  /*6e80*/  ISETP.NE.AND.EX P0, PT, R11, RZ, PT, P0 ;  /* 0x000000ff0b00720c */ /* 0x000fda0003f05300 */
[----:B--234-:R-:W-:Y:S05]  /*6e90*/  @!P0 BRA `(.L_x_134) ;  /* 0x0000000000288947 */ /* 0x01cfea0003800000 */
        /* <DEDUP_REMOVED lines=10> */
.L_x_134:
[----:B------:R-:W1:Y:S01]  /*6f40*/  S2R R24, SR_CTAID.Y ;  /* 0x0000000000187919 */ /* 0x000e620000002600 */
[-CC-:B------:R-:W-:Y:S01]  /*6f50*/  SHF.R.U64 R31, R8, R12.reuse, R9.reuse ;  /* 0x0000000c081f7219 */ /* 0x180fe20000001209 */
[----:B------:R-:W2:Y:S01]  /*6f60*/  LDC.64 R14, c[0x0][0x8e8] ;  /* 0x00023a00ff0e7b82 */ /* 0x000ea20000000a00 */
[----:B------:R-:W-:Y:S01]  /*6f70*/  SHF.R.U32.HI R4, RZ, R12, R9 ;  /* 0x0000000cff047219 */ /* 0x000fe20000011609 */
[----:B------:R-:W-:Y:S01]  /*6f80*/  ULDC UR4, c[0x0][0x150] ;  /* 0x0000540000047ab9 */ /* 0x000fe20000000800 */
[----:B------:R-:W-:Y:S02]  /*6f90*/  IADD3 R7, P0, RZ, -R31, RZ ;  /* 0x8000001fff077210 */ /* 0x000fe40007f1e0ff */
[----:B------:R-:W-:Y:S02]  /*6fa0*/  I2FP.F32.U32 R9, R23 ;  /* 0x0000001700097245 */ /* 0x000fe40000201000 */
[----:B------:R-:W-:Y:S01]  /*6fb0*/  IADD3.X R5, RZ, ~R4, RZ, P0, !PT ;  /* 0x80000004ff057210 */ /* 0x000fe200007fe4ff */
[----:B------:R-:W3:Y:S01]  /*6fc0*/  LDC R8, c[0x0][0x8c0] ;  /* 0x00023000ff087b82 */ /* 0x000ee20000000800 */
[----:B------:R-:W-:Y:S01]  /*6fd0*/  MOV R11, 0xffffffff ;  /* 0xffffffff000b7802 */ /* 0x000fe20000000f00 */
[----:B------:R-:W-:Y:S01]  /*6fe0*/  FMUL R9, R9, UR4 ;  /* 0x0000000409097c20 */ /* 0x000fe20008400000 */
[----:B------:R-:W-:Y:S01]  /*6ff0*/  ULDC UR4, c[0x0][0x154] ;  /* 0x0000550000047ab9 */ /* 0x000fe20000000800 */
[----:B------:R-:W-:-:S02]  /*7000*/  IMAD R6, R5, R20, RZ ;  /* 0x0000001405067224 */ /* 0x000fc400078e02ff */
[C---:B------:R-:W-:Y:S02]  /*7010*/  IMAD.WIDE.U32 R4, R7.reuse, R20, R16 ;  /* 0x0000001407047225 */ /* 0x040fe400078e0010 */
[----:B------:R-:W4:Y:S01]  /*7020*/  LDC R20, c[0x0][0x8b0] ;  /* 0x00022c00ff147b82 */ /* 0x000f220000000800 */
[----:B------:R-:W5:Y:S01]  /*7030*/  F2I.U32.TRUNC.NTZ R9, R9 ;  /* 0x0000000900097305 */ /* 0x000f62000020f000 */
[----:B------:R-:W-:-:S04]  /*7040*/  IMAD R7, R7, R21, R6 ;  /* 0x0000001507077224 */ /* 0x000fc800078e0206 */
[----:B------:R-:W-:Y:S02]  /*7050*/  IMAD.IADD R5, R5, 0x1, R7 ;  /* 0x0000000105057824 */ /* 0x000fe400078e0207 */
[----:B------:R-:W4:Y:S01]  /*7060*/  LDC R26, c[0x0][0x900] ;  /* 0x00024000ff1a7b82 */ /* 0x000f220000000800 */
[----:B--2---:R-:W-:-:S04]  /*7070*/  ISETP.NE.U32.AND P0, PT, R14, RZ, PT ;  /* 0x000000ff0e00720c */ /* 0x004fc80003f05070 */
[----:B------:R-:W-:-:S03]  /*7080*/  ISETP.NE.AND.EX P0, PT, R15, RZ, PT, P0 ;  /* 0x000000ff0f00720c */ /* 0x000fc60003f05300 */
[----:B------:R-:W2:Y:S01]  /*7090*/  LDC R6, c[0x0][0x144] ;  /* 0x00005100ff067b82 */ /* 0x000ea20000000800 */
[----:B---3--:R-:W-:Y:S01]  /*70a0*/  SHF.R.U64 R12, R4, R8, R5 ;  /* 0x00000008040c7219 */ /* 0x008fe20000001205 */
[----:B-----5:R-:W-:Y:S01]  /*70b0*/  IMAD.MOV R9, RZ, RZ, -R9 ;  /* 0x000000ffff097224 */ /* 0x020fe200078e0a09 */
[----:B-1----:R-:W-:Y:S02]  /*70c0*/  I2FP.F32.U32 R4, R24 ;  /* 0x0000001800047245 */ /* 0x002fe40000201000 */
[----:B------:R-:W-:-:S03]  /*70d0*/  SHF.R.U32.HI R5, RZ, R8, R5 ;  /* 0x00000008ff057219 */ /* 0x000fc60000011605 */
[----:B------:R-:W1:Y:S01]  /*70e0*/  LDC R21, c[0x0][0x148] ;  /* 0x00005200ff157b82 */ /* 0x000e620000000800 */
[----:B------:R-:W-:Y:S01]  /*70f0*/  FMUL R7, R4, UR4 ;  /* 0x0000000404077c20 */ /* 0x000fe20008400000 */
[-CC-:B----4-:R-:W-:Y:S02]  /*7100*/  SHF.R.U64 R10, R12, R20.reuse, R5.reuse ;  /* 0x000000140c0a7219 */ /* 0x190fe40000001205 */
[----:B------:R-:W-:Y:S02]  /*7110*/  SHF.R.U32.HI R5, RZ, R20, R5 ;  /* 0x00000014ff057219 */ /* 0x000fe40000011605 */
[----:B------:R3:W4:Y:S02]  /*7120*/  F2I.U32.TRUNC.NTZ R20, R7 ;  /* 0x0000000700147305 */ /* 0x000724000020f000 */
[----:B------:R-:W1:Y:S01]  /*7130*/  LDC R25, c[0x0][0x8a8] ;  /* 0x00022a00ff197b82 */ /* 0x000e620000000800 */
[-C--:B------:R-:W-:Y:S02]  /*7140*/  SHF.R.U64 R13, R10, R26.reuse, R5 ;  /* 0x0000001a0a0d7219 */ /* 0x080fe40000001205 */
[----:B------:R-:W-:-:S02]  /*7150*/  SHF.L.U32 R11, R11, R26, RZ ;  /* 0x0000001a0b0b7219 */ /* 0x000fc400000006ff */
[-C--:B------:R-:W-:Y:S01]  /*7160*/  SHF.R.U32.HI R5, RZ, R26.reuse, R5 ;  /* 0x0000001aff057219 */ /* 0x080fe20000011605 */
[----:B------:R-:W-:Y:S01]  /*7170*/  IMAD.MOV.U32 R4, RZ, RZ, R13 ;  /* 0x000000ffff047224 */ /* 0x000fe200078e000d */
[----:B------:R-:W-:Y:S01]  /*7180*/  SHF.L.U32 R26, R3, R26, RZ ;  /* 0x0000001a031a7219 */ /* 0x000fe200000006ff */
[----:B------:R-:W1:Y:S01]  /*7190*/  LDC R28, c[0x0][0x8f0] ;  /* 0x00023c00ff1c7b82 */ /* 0x000e620000000800 */
[----:B--2---:R-:W-:Y:S01]  /*71a0*/  IMAD R23, R6, R9, R23 ;  /* 0x0000000906177224 */ /* 0x004fe200078e0217 */
[----:B------:R-:W-:-:S06]  /*71b0*/  LOP3.LUT R27, RZ, R11, RZ, 0x33, !PT ;  /* 0x0000000bff1b7212 */ /* 0x000fcc00078e33ff */
[----:B------:R-:W2:Y:S08]  /*71c0*/  LDC R29, c[0x0][0x8e0] ;  /* 0x00023800ff1d7b82 */ /* 0x000eb00000000800 */
[----:B------:R-:W1:Y:S01]  /*71d0*/  LDC R30, c[0x0][0x8b8] ;  /* 0x00022e00ff1e7b82 */ /* 0x000e620000000800 */
[----:B---34-:R-:W-:Y:S05]  /*71e0*/  @!P0 BRA `(.L_x_135) ;  /* 0x0000000000288947 */ /* 0x018fea0003800000 */
[----:B------:R-:W3:Y:S02]  /*71f0*/  LDC R4, c[0x0][0x8f4] ;  /* 0x00023d00ff047b82 */ /* 0x000ee40000000800 */
[----:B---3--:R-:W-:-:S05]  /*7200*/  IADD3 R3, P0, R13, R4, RZ ;  /* 0x000000040d037210 */ /* 0x008fca0007f1e0ff */
[----:B------:R-:W-:-:S04]  /*7210*/  IMAD.X R11, RZ, RZ, R5, P0 ;  /* 0x000000ffff0b7224 */ /* 0x000fc800000e0605 */
[----:B------:R-:W-:-:S04]  /*7220*/  IMAD.WIDE.U32 R4, R11, R14, RZ ;  /* 0x0000000e0b047225 */ /* 0x000fc800078e00ff */
[----:B------:R-:W-:-:S04]  /*7230*/  IMAD.WIDE.U32 R6, P0, R3, R15, R4 ;  /* 0x0000000f03067225 */ /* 0x000fc80007800004 */
[----:B------:R-:W-:Y:S01]  /*7240*/  IMAD.WIDE.U32 R4, R3, R14, RZ ;  /* 0x0000000e03047225 */ /* 0x000fe200078e00ff */
[----:B------:R-:W-:-:S03]  /*7250*/  IADD3.X R9, RZ, RZ, RZ, P0, !PT ;  /* 0x000000ffff097210 */ /* 0x000fc600007fe4ff */
[----:B------:R-:W-:Y:S01]  /*7260*/  IMAD.MOV.U32 R8, RZ, RZ, R7 ;  /* 0x000000ffff087224 */ /* 0x000fe200078e0007 */
[----:B------:R-:W-:-:S05]  /*7270*/  IADD3 RZ, P0, R5, R6, RZ ;  /* 0x0000000605ff7210 */ /* 0x000fca0007f1e0ff */
[----:B------:R-:W-:-:S08]  /*7280*/  IMAD.WIDE.U32.X R4, R11, R15, R8, P0 ;  /* 0x0000000f0b047225 */ /* 0x000fd000000e0408 */
.L_x_135:
[----:B------:R-:W-:Y:S01]  /*7290*/  ISETP.NE.AND P0, PT, R2, 0x1, PT ;  /* 0x000000010200780c */ /* 0x000fe20003f05270 */
[----:B------:R-:W-:Y:S01]  /*72a0*/  IMAD.MOV R20, RZ, RZ, -R20 ;  /* 0x000000ffff147224 */ /* 0x000fe200078e0a14 */
[----:B-1----:R-:W-:Y:S02]  /*72b0*/  SHF.R.U64 R3, R4, R28, R5 ;  /* 0x0000001c04037219 */ /* 0x002fe40000001205 */
[----:B------:R-:W-:Y:S02]  /*72c0*/  LOP3.LUT R154, R10, R27, RZ, 0xc0, !PT ;  /* 0x0000001b0a9a7212 */ /* 0x000fe400078ec0ff */
[----:B------:R-:W-:Y:S01]  /*72d0*/  IADD3 R5, R25, -0x1, RZ ;  /* 0xffffffff19057810 */ /* 0x000fe20007ffe0ff */
[----:B------:R-:W-:Y:S01]  /*72e0*/  IMAD.MOV R4, RZ, RZ, -R3 ;  /* 0x000000ffff047224 */ /* 0x000fe200078e0a03 */
[----:B------:R-:W-:Y:S01]  /*72f0*/  R2UR UR43, R31 ;  /* 0x000000001f2b72ca */ /* 0x000fe200000e0000 */
[----:B------:R-:W-:Y:S01]  /*7300*/  IMAD R154, R26, R3, R154 ;  /* 0x000000031a9a7224 */ /* 0x000fe200078e029a */
[----:B------:R-:W-:Y:S01]  /*7310*/  LOP3.LUT R12, R12, R5, RZ, 0xc0, !PT ;  /* 0x000000050c0c7212 */ /* 0x000fe200078ec0ff */
[----:B--2---:R-:W-:-:S02]  /*7320*/  IMAD R3, R4, R29, R13 ;  /* 0x0000001d04037224 */ /* 0x004fc400078e020d */
[----:B------:R-:W-:Y:S02]  /*7330*/  @P0 IMAD R23, R21, R20, R24 ;  /* 0x0000001415170224 */ /* 0x000fe400078e0218 */
[----:B------:R-:W-:Y:S02]  /*7340*/  IMAD R3, R3, R25, R12 ;  /* 0x0000001903037224 */ /* 0x000fe400078e020c */
[----:B------:R-:W-:Y:S02]  /*7350*/  IMAD R154, R154, R30, R23 ;  /* 0x0000001e9a9a7224 */ /* 0x000fe400078e0217 */
[----:B------:R-:W-:-:S03]  /*7360*/  IMAD.MOV.U32 R4, RZ, RZ, 0x1 ;  /* 0x00000001ff047424 */ /* 0x000fc600078e00ff */
[----:B------:R-:W-:Y:S02]  /*7370*/  SEL R153, R3, R154, !P0 ;  /* 0x0000009a03997207 */ /* 0x000fe40004000000 */
[----:B------:R-:W-:-:S07]  /*7380*/  SEL R154, R154, R3, !P0 ;  /* 0x000000039a9a7207 */ /* 0x000fce0004000000 */
.L_x_133:
[----:B------:R-:W-:Y:S01]  /*7390*/  UIADD3 UR50, UR51, UR50, URZ ;  /* 0x0000003233327290 */ /* 0x000fe2000fffe03f */
[----:B------:R-:W-:Y:S01]  /*73a0*/  LOP3.LUT P0, RZ, R4, 0xff, RZ, 0xc0, !PT ;  /* 0x000000ff04ff7812 */ /* 0x000fe2000780c0ff */
[----:B------:R-:W-:Y:S01]  /*73b0*/  UIADD3 UR44, UR44, 0x8, URZ ;  /* 0x000000082c2c7890 */ /* 0x000fe2000fffe03f */
[----:B------:R-:W-:Y:S01]  /*73c0*/  MOV R161, R0 ;  /* 0x0000000000a17202 */ /* 0x000fe20000000f00 */
[----:B------:R-:W-:Y:S02]  /*73d0*/  USHF.R.U32.HI UR4, URZ, 0x2, UR50 ;  /* 0x000000023f047899 */ /* 0x000fe40008011632 */
[----:B------:R-:W-:Y:S02]  /*73e0*/  UISETP.GT.U32.AND UP0, UPT, UR50, 0x3, UPT ;  /* 0x000000033200788c */ /* 0x000fe4000bf04070 */
[----:B------:R-:W-:Y:S02]  /*73f0*/  ULOP3.LUT UR4, UR4, 0x1, URZ, 0xc0, !UPT ;  /* 0x0000000104047892 */ /* 0x000fe4000f8ec03f */
[----:B------:R-:W-:-:S02]  /*7400*/  UISETP.LT.U32.AND UP0, UPT, UR51, 0x4, UP0 ;  /* 0x000000043300788c */ /* 0x000fc40008701070 */
[----:B------:R-:W-:Y:S02]  /*7410*/  UISETP.NE.U32.AND UP1, UPT, UR4, 0x1, UPT ;  /* 0x000000010400788c */ /* 0x000fe4000bf25070 */
[----:B------:R-:W-:Y:S02]  /*7420*/  USEL UR5, URZ, 0x1, !UP0 ;  /* 0x000000013f057887 */ /* 0x000fe4000c000000 */
[----:B------:R-:W-:Y:S02]  /*7430*/  UISETP.GT.U32.AND UP1, UPT, UR51, 0x3, !UP1 ;  /* 0x000000033300788c */ /* 0x000fe4000cf24070 */
[----:B------:R-:W-:Y:S02]  /*7440*/  ULOP3.LUT UR50, UR50, 0x3, URZ, 0xc0, !UPT ;  /* 0x0000000332327892 */ /* 0x000fe4000f8ec03f */
[----:B------:R-:W-:-:S04]  /*7450*/  USEL UR4, URZ, 0x1, !UP1 ;  /* 0x000000013f047887 */ /* 0x000fc8000c800000 */
[----:B------:R-:W-:Y:S01]  /*7460*/  ULOP3.LUT UR45, UR4, UR45, UR5, 0x96, !UPT ;  /* 0x0000002d042d7292 */ /* 0x000fe2000f8e9605 */
[----:B------:R-:W-:Y:S11]  /*7470*/  @P0 BRA `(.L_x_136) ;  /* 0xffffffa000040947 */ /* 0x000ff6000383ffff */
[----:B------:R-:W-:-:S13]  /*7480*/  PLOP3.LUT P0, PT, PT, PT, PT, 0x8, 0x0 ;  /* 0x000000000000781c */ /* 0x000fda0003f0e170 */
.L_x_17:
[----:B------:R-:W-:Y:S05]  /*7490*/  @P0 BRA `(.L_x_9) ;  /* 0x00000030001c0947 */ /* 0x000fea0003800000 */
[----:B------:R-:W-:Y:S01]  /*74a0*/  ULDC.64 UR6, c[0x0][0x588] ;  /* 0x0001620000067ab9 */ /* 0x000fe20000000a00 */
[----:B------:R-:W-:Y:S01]  /*74b0*/  ISETP.NE.U32.AND P1, PT, R165, RZ, PT ;  /* 0x000000ffa500720c */ /* 0x000fe20003f25070 */
[----:B------:R-:W-:-:S04]  /*74c0*/  DEPBAR.LE SB0, 0x0 ;  /* 0x000080000000791a */ /* 0x000fc80000000000 */
[----:B------:R-:W-:Y:S01]  /*74d0*/  ISETP.NE.U32.AND P0, PT, RZ, UR6, PT ;  /* 0x00000006ff007c0c */ /* 0x000fe2000bf05070 */
[----:B------:R-:W-:Y:S01]  /*74e0*/  BSSY B0, `(.L_x_137) ;  /* 0x0000015000007945 */ /* 0x000fe20003800000 */
[----:B------:R-:W-:Y:S02]  /*74f0*/  ISETP.NE.AND.EX P1, PT, R164, RZ, PT, P1 ;  /* 0x000000ffa400720c */ /* 0x000fe40003f25310 */
[----:B------:R-:W-:-:S13]  /*7500*/  ISETP.NE.AND.EX P0, PT, RZ, UR7, PT, P0 ;  /* 0x00000007ff007c0c */ /* 0x000fda000bf05300 */
[----:B------:R-:W-:Y:S05]  /*7510*/  @P0 BRA P1, `(.L_x_138) ;  /* 0x0000000000440947 */ /* 0x000fea0000800000 */
[----:B------:R-:W-:-:S04]  /*7520*/  ISETP.NE.U32.AND P0, PT, R165, RZ, PT ;  /* 0x000000ffa500720c */ /* 0x000fc80003f05070 */
[----:B------:R-:W-:-:S13]  /*7530*/  ISETP.NE.AND.EX P0, PT, R164, RZ, PT, P0 ;  /* 0x000000ffa400720c */ /* 0x000fda0003f05300 */
[----:B------:R-:W-:Y:S05]  /*7540*/  @!P0 BRA `(.L_x_139) ;  /* 0x00000000002c8947 */ /* 0x000fea0003800000 */
[----:B------:R-:W-:-:S13]  /*7550*/  LOP3.LUT P0, RZ, R152, 0xff, RZ, 0xc0, !PT ;  /* 0x000000ff98ff7812 */ /* 0x000fda000780c0ff */
[----:B------:R-:W-:Y:S05]  /*7560*/  @!P0 BRA `(.L_x_140) ;  /* 0x0000000000108947 */ /* 0x000fea0003800000 */
[----:B-----5:R-:W-:-:S13]  /*7570*/  FSETP.NEU.AND P0, PT, R155, RZ, PT ;  /* 0x000000ff9b00720b */ /* 0x020fda0003f0d000 */
[----:B------:R-:W-:Y:S05]  /*7580*/  @!P0 BREAK B0 ;  /* 0x0000000000008942 */ /* 0x000fea0003800000 */
[----:B------:R-:W-:Y:S05]  /*7590*/  @P0 BRA `(.L_x_138) ;  /* 0x0000000000240947 */ /* 0x000fea0003800000 */
[----:B------:R-:W-:Y:S05]  /*75a0*/  BRA `(.L_x_9) ;  /* 0x0000002c00d87947 */ /* 0x000fea0003800000 */
.L_x_140:
[----:B------:R-:W-:-:S04]  /*75b0*/  ISETP.NE.U32.AND P0, PT, RZ, UR6, PT ;  /* 0x00000006ff007c0c */ /* 0x000fc8000bf05070 */
[----:B------:R-:W-:-:S13]  /*75c0*/  ISETP.NE.AND.EX P0, PT, RZ, UR7, PT, P0 ;  /* 0x00000007ff007c0c */ /* 0x000fda000bf05300 */
[----:B------:R-:W-:Y:S05]  /*75d0*/  @!P0 BREAK B0 ;  /* 0x0000000000008942 */ /* 0x000fea0003800000 */
[----:B------:R-:W-:Y:S05]  /*75e0*/  @P0 BRA `(.L_x_138) ;  /* 0x0000000000100947 */ /* 0x000fea0003800000 */
[----:B------:R-:W-:Y:S05]  /*75f0*/  BRA `(.L_x_9) ;  /* 0x0000002c00c47947 */ /* 0x000fea0003800000 */
.L_x_139:
[----:B-----5:R-:W-:-:S13]  /*7600*/  FSETP.NEU.AND P0, PT, R155, RZ, PT ;  /* 0x000000ff9b00720b */ /* 0x020fda0003f0d000 */
[----:B------:R-:W-:Y:S05]  /*7610*/  @!P0 BREAK B0 ;  /* 0x0000000000008942 */ /* 0x000fea0003800000 */
[----:B------:R-:W-:Y:S05]  /*7620*/  @!P0 BRA `(.L_x_9) ;  /* 0x0000002c00b88947 */ /* 0x000fea0003800000 */
.L_x_138:
[----:B------:R-:W-:Y:S05]  /*7630*/  BSYNC B0 ;  /* 0x0000000000007941 */ /* 0x000fea0003800000 */
.L_x_137:
[----:B------:R-:W-:-:S04]  /*7640*/  LOP3.LUT R19, R19, 0x1, RZ, 0xfc, !PT ;  /* 0x0000000113137812 */ /* 0x000fc800078efcff */
[----:B------:R-:W-:-:S13]  /*7650*/  ISETP.NE.AND P0, PT, R19, 0x3, PT ;  /* 0x000000031300780c */ /* 0x000fda0003f05270 */
[----:B------:R-:W-:Y:S05]  /*7660*/  @!P0 BRA `(.L_x_141) ;  /* 0x0000000000048947 */ /* 0x000fea0003800000 */
[----:B------:R-:W-:Y:S01]  /*7670*/  BPT.TRAP 0x1 ;  /* 0x000000040000795c */ /* 0x000fe20000300000 */
.L_x_141:
[----:B------:R-:W3:Y:S01]  /*7680*/  S2UR UR5, SR_CgaCtaId ;  /* 0x00000000000579c3 */ /* 0x000ee20000008800 */
[----:B------:R-:W-:Y:S02]  /*7690*/  UMOV UR4, 0x400 ;  /* 0x0000040000047882 */ /* 0x000fe40000000000 */
[----:B---3--:R-:W-:-:S04]  /*76a0*/  ULEA UR4, UR5, UR4, 0x18 ;  /* 0x0000000405047291 */ /* 0x008fc8000f8ec03f */
[----:B------:R-:W-:-:S04]  /*76b0*/  ULEA UR4, UR36, UR4, 0x3 ;  /* 0x0000000424047291 */ /* 0x000fc8000f8e183f */
[----:B------:R-:W-:-:S04]  /*76c0*/  UIADD3 UR4, UR4, 0x60, URZ ;  /* 0x0000006004047890 */ /* 0x000fc8000fffe03f */
[----:B------:R-:W-:-:S09]  /*76d0*/  UPRMT UR4, UR5, 0x654, UR4 ;  /* 0x0000065405047896 */ /* 0x000fd20008000004 */
[----:B------:R-:W-:Y:S01]  /*76e0*/  SYNCS.ARRIVE.TRANS64.RED.A1T0 RZ, [UR4], RZ ;  /* 0x000000ffffff79a7 */ /* 0x000fe20008100404 */
[----:B------:R-:W-:Y:S05]  /*76f0*/  BRA `(.L_x_9) ;  /* 0x0000002c00847947 */ /* 0x000fea0003800000 */
.L_x_8:
[----:B------:R-:W-:Y:S01]  /*7700*/  ULDC.64 UR4, c[0x0][0x8f8] ;  /* 0x00023e0000047ab9 */ /* 0x000fe20000000a00 */
[----:B------:R-:W-:Y:S01]  /*7710*/  PRMT R11, RZ, 0x7610, R11 ;  /* 0x00007610ff0b7816 */ /* 0x000fe2000000000b */
[----:B------:R-:W-:Y:S01]  /*7720*/  IMAD.MOV.U32 R7, RZ, RZ, -0x1 ;  /* 0xffffffffff077424 */ /* 0x000fe200078e00ff */
[----:B------:R-:W-:Y:S01]  /*7730*/  ISETP.GE.U32.AND P0, PT, R16, UR4, PT ;  /* 0x0000000410007c0c */ /* 0x000fe2000bf06070 */
[----:B------:R-:W-:Y:S01]  /*7740*/  IMAD.MOV.U32 R6, RZ, RZ, -0x1 ;  /* 0xffffffffff067424 */ /* 0x000fe200078e00ff */
[----:B------:R-:W-:Y:S02]  /*7750*/  MOV R13, 0xffffffff ;  /* 0xffffffff000d7802 */ /* 0x000fe40000000f00 */
[----:B------:R-:W-:-:S13]  /*7760*/  ISETP.GE.U32.AND.EX P0, PT, R17, UR5, PT, P0 ;  /* 0x0000000511007c0c */ /* 0x000fda000bf06100 */
        /* <DEDUP_REMOVED lines=19> */
.L_x_143:
[-CC-:B------:R-:W-:Y:S01]  /*78a0*/  SHF.R.U64 R20, R14, R24.reuse, R15.reuse ;  /* 0x000000180e147219 */ /* 0x180fe2000000120f */
[----:B------:R-:W1:Y:S01]  /*78b0*/  LDC R28, c[0x0][0x8c0] ;  /* 0x00023000ff1c7b82 */ /* 0x000e620000000800 */
[----:B------:R-:W-:Y:S01]  /*78c0*/  SHF.R.U32.HI R6, RZ, R24, R15 ;  /* 0x00000018ff067219 */ /* 0x000fe2000001160f */
[----:B------:R-:W-:Y:S01]  /*78d0*/  ULDC UR4, c[0x0][0x150] ;  /* 0x0000540000047ab9 */ /* 0x000fe20000000800 */
[----:B------:R-:W-:Y:S02]  /*78e0*/  IADD3 R9, P0, RZ, -R20, RZ ;  /* 0x80000014ff097210 */ /* 0x000fe40007f1e0ff */
[----:B------:R-:W-:Y:S02]  /*78f0*/  I2FP.F32.U32 R11, R8 ;  /* 0x00000008000b7245 */ /* 0x000fe40000201000 */
[----:B------:R-:W-:Y:S01]  /*7900*/  IADD3.X R7, RZ, ~R6, RZ, P0, !PT ;  /* 0x80000006ff077210 */ /* 0x000fe200007fe4ff */
[----:B------:R-:W2:Y:S01]  /*7910*/  LDC.64 R30, c[0x0][0x8e8] ;  /* 0x00023a00ff1e7b82 */ /* 0x000ea20000000a00 */
[----:B------:R-:W-:Y:S01]  /*7920*/  MOV R13, 0xffffffff ;  /* 0xffffffff000d7802 */ /* 0x000fe20000000f00 */
[----:B------:R-:W-:Y:S01]  /*7930*/  FMUL R11, R11, UR4 ;  /* 0x000000040b0b7c20 */ /* 0x000fe20008400000 */
[----:B------:R-:W-:Y:S01]  /*7940*/  ULDC UR4, c[0x0][0x154] ;  /* 0x0000550000047ab9 */ /* 0x000fe20000000800 */
[----:B------:R-:W-:-:S02]  /*7950*/  IMAD R12, R7, R26, RZ ;  /* 0x0000001a070c7224 */ /* 0x000fc400078e02ff */
[C---:B------:R-:W-:Y:S02]  /*7960*/  IMAD.WIDE.U32 R6, R9.reuse, R26, R16 ;  /* 0x0000001a09067225 */ /* 0x040fe400078e0010 */
[----:B------:R-:W3:Y:S01]  /*7970*/  LDC R24, c[0x0][0x8b0] ;  /* 0x00022c00ff187b82 */ /* 0x000ee20000000800 */
[----:B------:R-:W4:Y:S01]  /*7980*/  F2I.U32.TRUNC.NTZ R11, R11 ;  /* 0x0000000b000b7305 */ /* 0x000f22000020f000 */
[----:B------:R-:W-:-:S04]  /*7990*/  IMAD R9, R9, R27, R12 ;  /* 0x0000001b09097224 */ /* 0x000fc800078e020c */
[----:B------:R-:W-:Y:S02]  /*79a0*/  IMAD.IADD R7, R7, 0x1, R9 ;  /* 0x0000000107077824 */ /* 0x000fe400078e0209 */
[----:B------:R-:W5:Y:S03]  /*79b0*/  LDC R9, c[0x0][0x144] ;  /* 0x00005100ff097b82 */ /* 0x000f660000000800 */
[--C-:B-1----:R-:W-:Y:S02]  /*79c0*/  SHF.R.U64 R14, R6, R28, R7.reuse ;  /* 0x0000001c060e7219 */ /* 0x102fe40000001207 */
[----:B------:R-:W-:Y:S02]  /*79d0*/  I2FP.F32.U32 R6, R10 ;  /* 0x0000000a00067245 */ /* 0x000fe40000201000 */
[----:B------:R-:W-:Y:S01]  /*79e0*/  SHF.R.U32.HI R7, RZ, R28, R7 ;  /* 0x0000001cff077219 */ /* 0x000fe20000011607 */
[----:B------:R-:W1:Y:S01]  /*79f0*/  LDC R25, c[0x0][0x148] ;  /* 0x00005200ff197b82 */ /* 0x000e620000000800 */
[----:B--2---:R-:W-:Y:S01]  /*7a00*/  ISETP.NE.U32.AND P0, PT, R30, RZ, PT ;  /* 0x000000ff1e00720c */ /* 0x004fe20003f05070 */
[----:B------:R-:W-:Y:S01]  /*7a10*/  FMUL R12, R6, UR4 ;  /* 0x00000004060c7c20 */ /* 0x000fe20008400000 */
[----:B------:R-:W-:Y:S01]  /*7a20*/  ULDC UR4, c[0x0][0x900] ;  /* 0x0002400000047ab9 */ /* 0x000fe20000000800 */
[----:B----4-:R-:W-:Y:S01]  /*7a30*/  IMAD.MOV R11, RZ, RZ, -R11 ;  /* 0x000000ffff0b7224 */ /* 0x010fe200078e0a0b */
[----:B------:R-:W-:-:S02]  /*7a40*/  ISETP.NE.AND.EX P0, PT, R31, RZ, PT, P0 ;  /* 0x000000ff1f00720c */ /* 0x000fc40003f05300 */
[----:B------:R-:W-:Y:S01]  /*7a50*/  SHF.L.U32 R32, R13, UR4, RZ ;  /* 0x000000040d207c19 */ /* 0x000fe200080006ff */
[----:B------:R-:W2:Y:S01]  /*7a60*/  LDC R26, c[0x0][0x8a8] ;  /* 0x00022a00ff1a7b82 */ /* 0x000ea20000000800 */
[-CC-:B---3--:R-:W-:Y:S02]  /*7a70*/  SHF.R.U64 R21, R14, R24.reuse, R7.reuse ;  /* 0x000000180e157219 */ /* 0x188fe40000001207 */
[----:B------:R-:W-:Y:S02]  /*7a80*/  SHF.R.U32.HI R6, RZ, R24, R7 ;  /* 0x00000018ff067219 */ /* 0x000fe40000011607 */
[----:B------:R3:W4:Y:S02]  /*7a90*/  F2I.U32.TRUNC.NTZ R24, R12 ;  /* 0x0000000c00187305 */ /* 0x000724000020f000 */
[--C-:B------:R-:W-:Y:S01]  /*7aa0*/  SHF.R.U64 R23, R21, UR4, R6.reuse ;  /* 0x0000000415177c19 */ /* 0x100fe20008001206 */
[----:B------:R-:W1:Y:S01]  /*7ab0*/  LDC R27, c[0x0][0x8f0] ;  /* 0x00023c00ff1b7b82 */ /* 0x000e620000000800 */
[----:B------:R-:W-:Y:S01]  /*7ac0*/  SHF.R.U32.HI R7, RZ, UR4, R6 ;  /* 0x00000004ff077c19 */ /* 0x000fe20008011606 */
[----:B-----5:R-:W-:-:S02]  /*7ad0*/  IMAD R28, R9, R11, R8 ;  /* 0x0000000b091c7224 */ /* 0x020fc400078e0208 */
[----:B------:R-:W-:-:S04]  /*7ae0*/  IMAD.MOV.U32 R6, RZ, RZ, R23 ;  /* 0x000000ffff067224 */ /* 0x000fc800078e0017 */
[----:B------:R-:W1:Y:S08]  /*7af0*/  LDC R29, c[0x0][0x8e0] ;  /* 0x00023800ff1d7b82 */ /* 0x000e700000000800 */
        /* <DEDUP_REMOVED lines=12> */
.L_x_144:
[----:B------:R-:W-:Y:S01]  /*7bc0*/  ISETP.NE.AND P0, PT, R2, 0x1, PT ;  /* 0x000000010200780c */ /* 0x000fe20003f05270 */
[----:B------:R-:W-:Y:S01]  /*7bd0*/  USHF.L.U32 UR4, UR38, UR4, URZ ;  /* 0x0000000426047299 */ /* 0x000fe2000800063f */
[----:B------:R-:W-:Y:S01]  /*7be0*/  LOP3.LUT R32, RZ, R32, RZ, 0x33, !PT ;  /* 0x00000020ff207212 */ /* 0x000fe200078e33ff */
[----:B------:R-:W-:Y:S01]  /*7bf0*/  IMAD.MOV R24, RZ, RZ, -R24 ;  /* 0x000000ffff187224 */ /* 0x000fe200078e0a18 */
[----:B-1----:R-:W-:Y:S01]  /*7c00*/  SHF.R.U64 R7, R6, R27, R7 ;  /* 0x0000001b06077219 */ /* 0x002fe20000001207 */
[----:B------:R-:W-:Y:S01]  /*7c10*/  IMAD.MOV.U32 R11, RZ, RZ, 0x1 ;  /* 0x00000001ff0b7424 */ /* 0x000fe200078e00ff */
[----:B------:R-:W-:Y:S02]  /*7c20*/  LOP3.LUT R6, R21, R32, RZ, 0xc0, !PT ;  /* 0x0000002015067212 */ /* 0x000fe400078ec0ff */
[----:B--2---:R-:W-:Y:S01]  /*7c30*/  IADD3 R9, R26, -0x1, RZ ;  /* 0xffffffff1a097810 */ /* 0x004fe20007ffe0ff */
[----:B------:R-:W-:Y:S01]  /*7c40*/  IMAD.MOV R8, RZ, RZ, -R7 ;  /* 0x000000ffff087224 */ /* 0x000fe200078e0a07 */
[----:B------:R-:W-:Y:S01]  /*7c50*/  MOV R13, R20 ;  /* 0x00000014000d7202 */ /* 0x000fe20000000f00 */
[----:B------:R-:W-:Y:S01]  /*7c60*/  IMAD R7, R7, UR4, R6 ;  /* 0x0000000407077c24 */ /* 0x000fe2000f8e0206 */
[----:B------:R-:W-:Y:S01]  /*7c70*/  LOP3.LUT R9, R14, R9, RZ, 0xc0, !PT ;  /* 0x000000090e097212 */ /* 0x000fe200078ec0ff */
[----:B------:R-:W-:-:S02]  /*7c80*/  @P0 IMAD R28, R25, R24, R10 ;  /* 0x00000018191c0224 */ /* 0x000fc400078e020a */
[----:B------:R-:W-:Y:S02]  /*7c90*/  IMAD R6, R8, R29, R23 ;  /* 0x0000001d08067224 */ /* 0x000fe400078e0217 */
[----:B------:R-:W-:Y:S02]  /*7ca0*/  IMAD R7, R7, R33, R28 ;  /* 0x0000002107077224 */ /* 0x000fe400078e021c */
[----:B------:R-:W-:-:S05]  /*7cb0*/  IMAD R8, R6, R26, R9 ;  /* 0x0000001a06087224 */ /* 0x000fca00078e0209 */
[----:B------:R-:W-:Y:S02]  /*7cc0*/  SEL R6, R8, R7, !P0 ;  /* 0x0000000708067207 */ /* 0x000fe40004000000 */
[----:B------:R-:W-:-:S07]  /*7cd0*/  SEL R7, R7, R8, !P0 ;  /* 0x0000000807077207 */ /* 0x000fce0004000000 */
.L_x_142:
[----:B------:R-:W-:-:S08]  /*7ce0*/  NOP ;  /* 0x0000000000007918 */ /* 0x000fd00000000000 */
[----:B------:R-:W1:-:S00]  /*7cf0*/  USETMAXREG.DEALLOC.CTAPOOL 0x28 ;  /* 0x00000028000079c8 */ /* 0x000e4000080e0500 */
[----:B-1----:R-:W-:-:S13]  /*7d00*/  ISETP.NE.AND P0, PT, R0, 0x1, PT ;  /* 0x000000010000780c */ /* 0x002fda0003f05270 */
[----:B------:R-:W-:Y:S05]  /*7d10*/  @!P0 BRA `(.L_x_9) ;  /* 0x0000002400fc8947 */ /* 0x000fea0003800000 */
[----:B------:R-:W-:Y:S05]  /*7d20*/  @!P3 BRA `(.L_x_145) ;  /* 0x000000180018b947 */ /* 0x000fea0003800000 */
[----:B------:R-:W-:-:S04]  /*7d30*/  PRMT R3, R3, 0x9910, RZ ;  /* 0x0000991003037816 */ /* 0x000fc800000000ff */
[----:B------:R-:W-:-:S04]  /*7d40*/  ISETP.NE.AND P0, PT, R3, RZ, PT ;  /* 0x000000ff0300720c */ /* 0x000fc80003f05270 */
[----:B------:R-:W-:-:S13]  /*7d50*/  ISETP.NE.OR P0, PT, R0, 0x2, !P0 ;  /* 0x000000020000780c */ /* 0x000fda0004705670 */
[----:B------:R-:W-:Y:S05]  /*7d60*/  @P0 BRA `(.L_x_9) ;  /* 0x0000002400e80947 */ /* 0x000fea0003800000 */
[----:B------:R-:W-:-:S13]  /*7d70*/  LOP3.LUT P1, RZ, R11, 0xff, RZ, 0xc0, !PT ;  /* 0x000000ff0bff7812 */ /* 0x000fda000782c0ff */
[----:B------:R-:W-:Y:S05]  /*7d80*/  @!P1 BRA `(.L_x_146) ;  /* 0x0000000000189947 */ /* 0x000fea0003800000 */
[----:B------:R-:W-:Y:S01]  /*7d90*/  UMOV UR4, 0x400 ;  /* 0x0000040000047882 */ /* 0x000fe20000000000 */
[----:B------:R-:W-:Y:S01]  /*7da0*/  IMAD.MOV.U32 R0, RZ, RZ, RZ ;  /* 0x000000ffff007224 */ /* 0x000fe200078e00ff */
[----:B------:R-:W-:-:S04]  /*7db0*/  ULEA UR4, UR37, UR4, 0x18 ;  /* 0x0000000425047291 */ /* 0x000fc8000f8ec03f */
[----:B------:R-:W-:-:S05]  /*7dc0*/  SHF.L.U32 R0, R0, 0x1f, RZ ;  /* 0x0000001f00007819 */ /* 0x000fca00000006ff */
[----:B------:R-:W1:Y:S02]  /*7dd0*/  SYNCS.PHASECHK.TRANS64.TRYWAIT P0, [UR4+0x88], R0 ;  /* 0x00008800ff0075a7 */ /* 0x000e640008000144 */
[----:B-1----:R-:W-:Y:S05]  /*7de0*/  @!P0 BRA `(.L_x_147) ;  /* 0x0000002800a08947 */ /* 0x002fea0003800000 */
.L_x_146:
[----:B------:R-:W-:Y:S01]  /*7df0*/  PRMT R8, RZ, 0x7610, R8 ;  /* 0x00007610ff087816 */ /* 0x000fe20000000008 */
[----:B------:R-:W-:Y:S06]  /*7e00*/  @P2 BRA `(.L_x_148) ;  /* 0x0000000000242947 */ /* 0x000fec0003800000 */
[----:B------:R-:W-:Y:S02]  /*7e10*/  ULDC.64 UR4, c[0x0][0x588] ;  /* 0x0001620000047ab9 */ /* 0x000fe40000000a00 */
[----:B------:R-:W-:-:S04]  /*7e20*/  ISETP.NE.U32.AND P0, PT, RZ, UR4, PT ;  /* 0x00000004ff007c0c */ /* 0x000fc8000bf05070 */
[----:B------:R-:W-:-:S13]  /*7e30*/  ISETP.NE.AND.EX P0, PT, RZ, UR5, PT, P0 ;  /* 0x00000005ff007c0c */ /* 0x000fda000bf05300 */
[----:B------:R-:W-:Y:S05]  /*7e40*/  @!P0 BRA `(.L_x_149) ;  /* 0x00000000000c8947 */ /* 0x000fea0003800000 */
[----:B------:R2:W5:Y:S01]  /*7e50*/  LDG.E R12, desc[UR48][R4.64] ;  /* 0x00000030040c7981 */ /* 0x000562000c1e1900 */
[----:B------:R-:W-:Y:S01]  /*7e60*/  IMAD.MOV.U32 R8, RZ, RZ, 0x1 ;  /* 0x00000001ff087424 */ /* 0x000fe200078e00ff */
[----:B------:R-:W-:Y:S06]  /*7e70*/  BRA `(.L_x_148) ;  /* 0x0000000000087947 */ /* 0x000fec0003800000 */
.L_x_149:
[----:B------:R-:W3:Y:S01]  /*7e80*/  LDC R12, c[0x0][0x580] ;  /* 0x00016000ff0c7b82 */ /* 0x000ee20000000800 */
[----:B------:R-:W-:-:S07]  /*7e90*/  MOV R8, 0x1 ;  /* 0x0000000100087802 */ /* 0x000fce0000000f00 */
.L_x_148:
[----:B------:R-:W-:Y:S05]  /*7ea0*/  @!P1 BRA `(.L_x_150) ;  /* 0x0000001400409947 */ /* 0x000fea0003800000 */
[----:B-1----:R-:W1:Y:S01]  /*7eb0*/  LDC R3, c[0x0][0x8a8] ;  /* 0x00022a00ff037b82 */ /* 0x002e620000000800 */
[----:B------:R-:W-:Y:S01]  /*7ec0*/  IMAD.MOV.U32 R0, RZ, RZ, -0x1 ;  /* 0xffffffffff007424 */ /* 0x000fe200078e00ff */
[----:B------:R-:W-:Y:S01]  /*7ed0*/  ULDC UR4, c[0x0][0x900] ;  /* 0x0002400000047ab9 */ /* 0x000fe20000000800 */
[----:B------:R-:W-:Y:S01]  /*7ee0*/  LOP3.LUT R9, R19, 0x2, RZ, 0xfc, !PT ;  /* 0x0000000213097812 */ /* 0x000fe200078efcff */
[----:B------:R-:W-:Y:S02]  /*7ef0*/  USHF.L.U32 UR21, UR38, UR4, URZ ;  /* 0x0000000426157299 */ /* 0x000fe4000800063f */
[----:B------:R-:W-:Y:S01]  /*7f00*/  SHF.L.U32 R0, R0, UR4, RZ ;  /* 0x0000000400007c19 */ /* 0x000fe200080006ff */
[----:B------:R-:W-:Y:S01]  /*7f10*/  ULDC.64 UR22, c[0x0][0x198] ;  /* 0x0000660000167ab9 */ /* 0x000fe20000000a00 */
[----:B------:R-:W-:Y:S01]  /*7f20*/  ULDC.64 UR4, c[0x0][0x588] ;  /* 0x0001620000047ab9 */ /* 0x000fe20000000a00 */
[----:B------:R-:W-:Y:S01]  /*7f30*/  ULDC.64 UR6, c[0x0][0x8f8] ;  /* 0x00023e0000067ab9 */ /* 0x000fe20000000a00 */
[----:B------:R-:W-:Y:S01]  /*7f40*/  LOP3.LUT R0, RZ, R0, RZ, 0x33, !PT ;  /* 0x00000000ff007212 */ /* 0x000fe200078e33ff */
[----:B------:R-:W-:Y:S01]  /*7f50*/  ULDC.64 UR14, c[0x0][0x590] ;  /* 0x00016400000e7ab9 */ /* 0x000fe20000000a00 */
[----:B-1----:R-:W-:-:S07]  /*7f60*/  VIADD R3, R3, 0xffffffff ;  /* 0xffffffff03037836 */ /* 0x002fce0000000000 */
.L_x_206:
[----:B------:R-:W-:Y:S02]  /*7f70*/  ISETP.NE.U32.AND P0, PT, RZ, UR14, PT ;  /* 0x0000000eff007c0c */ /* 0x000fe4000bf05070 */
[----:B------:R-:W-:Y:S02]  /*7f80*/  R2UR UR43, R7 ;  /* 0x00000000072b72ca */ /* 0x000fe400000e0000 */
[----:B------:R-:W-:Y:S02]  /*7f90*/  R2UR UR42, R6 ;  /* 0x00000000062a72ca */ /* 0x000fe400000e0000 */
[----:B------:R-:W-:-:S09]  /*7fa0*/  ISETP.NE.AND.EX P0, PT, RZ, UR15, PT, P0 ;  /* 0x0000000fff007c0c */ /* 0x000fd2000bf05300 */
[----:B------:R-:W-:Y:S02]  /*7fb0*/  USHF.L.U32 UR43, UR43, 0x7, URZ ;  /* 0x000000072b2b7899 */ /* 0x000fe4000800063f */
[----:B------:R-:W-:Y:S02]  /*7fc0*/  USHF.L.U32 UR42, UR42, 0x8, URZ ;  /* 0x000000082a2a7899 */ /* 0x000fe4000800063f */
[----:B---34-:R-:W-:Y:S10]  /*7fd0*/  @!P0 BRA `(.L_x_151) ;  /* 0x00000000002c8947 */ /* 0x018ff40003800000 */
[----:B------:R-:W-:-:S04]  /*7fe0*/  ISETP.NE.U32.AND P1, PT, RZ, UR4, PT ;  /* 0x00000004ff007c0c */ /* 0x000fc8000bf25070 */
[----:B------:R-:W-:-:S13]  /*7ff0*/  ISETP.NE.AND.EX P1, PT, RZ, UR5, PT, P1 ;  /* 0x00000005ff007c0c */ /* 0x000fda000bf25310 */
[----:B------:R-:W-:Y:S05]  /*8000*/  @!P1 BRA `(.L_x_152) ;  /* 0x0000000000189947 */ /* 0x000fea0003800000 */
[----:B--2---:R-:W1:Y:S01]  /*8010*/  LDC.64 R4, c[0x0][0x588] ;  /* 0x00016200ff047b82 */ /* 0x004e620000000a00 */
[----:B------:R-:W-:-:S04]  /*8020*/  IMAD R7, R13, UR14, RZ ;  /* 0x0000000e0d077c24 */ /* 0x000fc8000f8e02ff */
[----:B-1----:R-:W-:-:S05]  /*8030*/  IMAD.WIDE R4, R7, 0x4, R4 ;  /* 0x0000000407047825 */ /* 0x002fca00078e0204 */
[----:B---3-5:R4:W5:Y:S01]  /*8040*/  LDG.E R12, desc[UR48][R4.64] ;  /* 0x00000030040c7981 */ /* 0x028962000c1e1900 */
[----:B------:R-:W-:Y:S01]  /*8050*/  MOV R8, 0x1 ;  /* 0x0000000100087802 */ /* 0x000fe20000000f00 */
[----:B------:R-:W-:Y:S06]  /*8060*/  BRA `(.L_x_151) ;  /* 0x0000000000087947 */ /* 0x000fec0003800000 */
.L_x_152:
[----:B---3-5:R-:W1:Y:S01]  /*8070*/  LDC R12, c[0x0][0x580] ;  /* 0x00016000ff0c7b82 */ /* 0x028e620000000800 */
[----:B------:R-:W-:-:S07]  /*8080*/  IMAD.MOV.U32 R8, RZ, RZ, 0x1 ;  /* 0x00000001ff087424 */ /* 0x000fce00078e00ff */
.L_x_151:
[----:B------:R-:W-:Y:S05]  /*8090*/  @!P0 BRA `(.L_x_153) ;  /* 0x00000000001c8947 */ /* 0x000fea0003800000 */
[----:B------:R-:W-:-:S13]  /*80a0*/  LOP3.LUT P2, RZ, R8, 0xff, RZ, 0xc0, !PT ;  /* 0x000000ff08ff7812 */ /* 0x000fda000784c0ff */
[----:B--2-4-:R-:W2:Y:S02]  /*80b0*/  @!P2 LDC.64 R4, c[0x0][0x588] ;  /* 0x00016200ff04ab82 */ /* 0x014ea40000000a00 */
[----:B--2---:R-:W-:-:S04]  /*80c0*/  @!P2 ISETP.NE.U32.AND P0, PT, R4, RZ, PT ;  /* 0x000000ff0400a20c */ /* 0x004fc80003f05070 */
[----:B------:R-:W-:Y:S02]  /*80d0*/  @!P2 ISETP.NE.AND.EX P1, PT, R5, RZ, PT, P0 ;  /* 0x000000ff0500a20c */ /* 0x000fe40003f25300 */
[----:B-1-3-5:R-:W-:Y:S02]  /*80e0*/  @P2 FSETP.EQ.AND P0, PT, R12, RZ, PT ;  /* 0x000000ff0c00220b */ /* 0x02afe40003f02000 */
[----:B------:R-:W-:Y:S01]  /*80f0*/  @!P2 PLOP3.LUT P0, PT, P1, PT, PT, 0x8, 0x0 ;  /* 0x000000000000a81c */ /* 0x000fe20000f0e170 */
[----:B------:R-:W-:-:S12]  /*8100*/  BRA `(.L_x_154) ;  /* 0x0000000000047947 */ /* 0x000fd80003800000 */
.L_x_153:
[----:B-1-3-5:R-:W-:-:S13]  /*8110*/  FSETP.EQ.AND P0, PT, R12, RZ, PT ;  /* 0x000000ff0c00720b */ /* 0x02afda0003f02000 */
.L_x_154:
[----:B------:R-:W-:Y:S02]  /*8120*/  ISETP.NE.AND P2, PT, R9, 0x3, PT ;  /* 0x000000030900780c */ /* 0x000fe40003f45270 */
[----:B------:R-:W-:-:S04]  /*8130*/  ELECT P1, URZ, PT ;  /* 0x00000000003f782f */ /* 0x000fc80003820000 */
[----:B------:R-:W-:-:S07]  /*8140*/  PLOP3.LUT P0, PT, P1, P0, PT, 0x20, 0x0 ;  /* 0x000000000000781c */ /* 0x000fce0000f00470 */
[----:B------:R-:W-:Y:S06]  /*8150*/  @!P2 BRA `(.L_x_155) ;  /* 0x000000000004a947 */ /* 0x000fec0003800000 */
[----:B------:R-:W-:Y:S01]  /*8160*/  BPT.TRAP 0x1 ;  /* 0x000000040000795c */ /* 0x000fe20000300000 */
.L_x_155:
[----:B------:R-:W1:Y:S01]  /*8170*/  S2UR UR37, SR_CgaCtaId ;  /* 0x00000000002579c3 */ /* 0x000e620000008800 */
[----:B------:R-:W-:Y:S01]  /*8180*/  UMOV UR13, 0x400 ;  /* 0x00000400000d7882 */ /* 0x000fe20000000000 */
[----:B--2-4-:R-:W-:-:S05]  /*8190*/  IMAD.MOV.U32 R4, RZ, RZ, 0x1 ;  /* 0x00000001ff047424 */ /* 0x014fca00078e00ff */
[----:B------:R-:W-:Y:S01]  /*81a0*/  SHF.L.U32 R4, R4, 0x1f, RZ ;  /* 0x0000001f04047819 */ /* 0x000fe200000006ff */
[----:B-1----:R-:W-:-:S09]  /*81b0*/  ULEA UR13, UR37, UR13, 0x18 ;  /* 0x0000000d250d7291 */ /* 0x002fd2000f8ec03f */
[----:B------:R-:W1:Y:S02]  /*81c0*/  SYNCS.PHASECHK.TRANS64.TRYWAIT P1, [UR13+0x60], R4 ;  /* 0x00006004ff0075a7 */ /* 0x000e64000802014d */
[----:B-1----:R-:W-:Y:S05]  /*81d0*/  @!P1 BRA `(.L_x_156) ;  /* 0x0000002400bc9947 */ /* 0x002fea0003800000 */
.L_x_242:
[----:B------:R-:W-:Y:S04]  /*81e0*/  BSSY B0, `(.L_x_157) ;  /* 0x000000e000007945 */ /* 0x000fe80003800000 */
[----:B------:R-:W-:Y:S05]  /*81f0*/  @!P0 BRA `(.L_x_158) ;  /* 0x0000000000308947 */ /* 0x000fea0003800000 */
[----:B------:R-:W-:Y:S01]  /*8200*/  R2UR UR44, R13 ;  /* 0x000000000d2c72ca */ /* 0x000fe200000e0000 */
[----:B------:R-:W-:Y:S02]  /*8210*/  UIADD3 UR8, UP0, UR22, 0x3f0, URZ ;  /* 0x000003f016087890 */ /* 0x000fe4000ff1e03f */
[----:B------:R-:W-:Y:S02]  /*8220*/  UIADD3 UR40, UR13, 0x200, URZ ;  /* 0x000002000d287890 */ /* 0x000fe4000fffe03f */
[----:B------:R-:W-:Y:S02]  /*8230*/  UIADD3 UR41, UR13, 0x40, URZ ;  /* 0x000000400d297890 */ /* 0x000fe4000fffe03f */
[----:B------:R-:W-:Y:S01]  /*8240*/  UIADD3.X UR9, URZ, UR23, URZ, UP0, !UPT ;  /* 0x000000173f097290 */ /* 0x000fe200087fe43f */
[----:B------:R-:W-:Y:S01]  /*8250*/  UMOV UR10, 0x0 ;  /* 0x00000000000a7882 */ /* 0x000fe20000000000 */
[----:B------:R-:W-:-:S07]  /*8260*/  UMOV UR11, 0x10000000 ;  /* 0x10000000000b7882 */ /* 0x000fce0000000000 */
[----:B------:R2:W-:Y:S02]  /*8270*/  UTMALDG.3D [UR40], [UR8], desc[UR10] ;  /* 0x00000a28080075b4 */ /* 0x0005e40008011000 */
[----:B--2---:R-:W-:Y:S05]  /*8280*/  @!P2 BRA `(.L_x_159) ;  /* 0x000000000004a947 */ /* 0x004fea0003800000 */
[----:B------:R-:W-:Y:S01]  /*8290*/  BPT.TRAP 0x1 ;  /* 0x000000040000795c */ /* 0x000fe20000300000 */
.L_x_159:
[----:B-1----:R-:W1:Y:S02]  /*82a0*/  LDC R5, c[0x0][0x800] ;  /* 0x00020000ff057b82 */ /* 0x002e640000000800 */
[----:B-1----:R2:W-:Y:S02]  /*82b0*/  SYNCS.ARRIVE.TRANS64.RED.A0TR RZ, [UR13+0x40], R5 ;  /* 0x00004005ffff79a7 */ /* 0x0025e4000830040d */
.L_x_158:
[----:B------:R-:W-:Y:S05]  /*82c0*/  BSYNC B0 ;  /* 0x0000000000007941 */ /* 0x000fea0003800000 */
.L_x_157:
[----:B------:R-:W-:Y:S05]  /*82d0*/  @!P2 BRA `(.L_x_160) ;  /* 0x000000000004a947 */ /* 0x000fea0003800000 */
[----:B------:R-:W-:Y:S01]  /*82e0*/  BPT.TRAP 0x1 ;  /* 0x000000040000795c */ /* 0x000fe20000300000 */
.L_x_160:
[----:B------:R-:W-:-:S04]  /*82f0*/  UIADD3 UR33, UR13, 0x40, URZ ;  /* 0x000000400d217890 */ /* 0x000fc8000fffe03f */
[----:B------:R-:W-:-:S09]  /*8300*/  UPRMT UR16, UR37, 0x654, UR33 ;  /* 0x0000065425107896 */ /* 0x000fd20008000021 */
[----:B------:R-:W-:Y:S01]  /*8310*/  SYNCS.ARRIVE.TRANS64.RED.A1T0 RZ, [UR16], RZ ;  /* 0x000000ffffff79a7 */ /* 0x000fe20008100410 */
[----:B------:R-:W-:Y:S05]  /*8320*/  @!P2 BRA `(.L_x_161) ;  /* 0x000000000004a947 */ /* 0x000fea0003800000 */
[----:B------:R-:W-:Y:S01]  /*8330*/  BPT.TRAP 0x1 ;  /* 0x000000040000795c */ /* 0x000fe20000300000 */
.L_x_161:
[----:B------:R-:W3:Y:S02]  /*8340*/  SYNCS.PHASECHK.TRANS64.TRYWAIT P1, [UR13+0x68], R4 ;  /* 0x00006804ff0075a7 */ /* 0x000ee4000802014d */
[----:B---3--:R-:W-:Y:S05]  /*8350*/  @!P1 BRA `(.L_x_162) ;  /* 0x0000002400749947 */ /* 0x008fea0003800000 */
.L_x_243:
[----:B------:R-:W-:Y:S04]  /*8360*/  BSSY B0, `(.L_x_163) ;  /* 0x0000010000007945 */ /* 0x000fe80003800000 */
[----:B------:R-:W-:Y:S05]  /*8370*/  @!P0 BRA `(.L_x_164) ;  /* 0x0000000000388947 */ /* 0x000fea0003800000 */
[----:B------:R-:W-:Y:S01]  /*8380*/  UIADD3 UR18, UP0, UR22, 0x3f0, URZ ;  /* 0x000003f016127890 */ /* 0x000fe2000ff1e03f */
[----:B------:R-:W-:Y:S01]  /*8390*/  R2UR UR12, R13 ;  /* 0x000000000d0c72ca */ /* 0x000fe200000e0000 */
[----:B------:R-:W-:Y:S02]  /*83a0*/  UIADD3 UR10, UR42, 0x20, URZ ;  /* 0x000000202a0a7890 */ /* 0x000fe4000fffe03f */
[----:B------:R-:W-:Y:S02]  /*83b0*/  UIADD3 UR8, UR13, 0x2200, URZ ;  /* 0x000022000d087890 */ /* 0x000fe4000fffe03f */
[----:B------:R-:W-:Y:S02]  /*83c0*/  UIADD3 UR9, UR13, 0x48, URZ ;  /* 0x000000480d097890 */ /* 0x000fe4000fffe03f */
[----:B------:R-:W-:Y:S01]  /*83d0*/  UIADD3.X UR19, URZ, UR23, URZ, UP0, !UPT ;  /* 0x000000173f137290 */ /* 0x000fe200087fe43f */
[----:B------:R-:W-:Y:S01]  /*83e0*/  UMOV UR24, 0x0 ;  /* 0x0000000000187882 */ /* 0x000fe20000000000 */
[----:B------:R-:W-:Y:S01]  /*83f0*/  UMOV UR25, 0x10000000 ;  /* 0x1000000000197882 */ /* 0x000fe20000000000 */
[----:B------:R-:W-:-:S06]  /*8400*/  UMOV UR11, UR43 ;  /* 0x0000002b000b7c82 */ /* 0x000fcc0008000000 */
[----:B------:R3:W-:Y:S02]  /*8410*/  UTMALDG.3D [UR8], [UR18], desc[UR24] ;  /* 0x00001808120075b4 */ /* 0x0007e40008011000 */
[----:B---3--:R-:W-:Y:S05]  /*8420*/  @!P2 BRA `(.L_x_165) ;  /* 0x000000000004a947 */ /* 0x008fea0003800000 */
[----:B------:R-:W-:Y:S01]  /*8430*/  BPT.TRAP 0x1 ;  /* 0x000000040000795c */ /* 0x000fe20000300000 */
.L_x_165:
[----:B-12---:R-:W1:Y:S02]  /*8440*/  LDC R5, c[0x0][0x800] ;  /* 0x00020000ff057b82 */ /* 0x006e640000000800 */
[----:B-1----:R3:W-:Y:S02]  /*8450*/  SYNCS.ARRIVE.TRANS64.RED.A0TR RZ, [UR13+0x48], R5 ;  /* 0x00004805ffff79a7 */ /* 0x0027e4000830040d */
.L_x_164:
[----:B------:R-:W-:Y:S05]  /*8460*/  BSYNC B0 ;  /* 0x0000000000007941 */ /* 0x000fea0003800000 */
.L_x_163:
[----:B------:R-:W-:Y:S05]  /*8470*/  @!P2 BRA `(.L_x_166) ;  /* 0x000000000004a947 */ /* 0x000fea0003800000 */
[----:B------:R-:W-:Y:S01]  /*8480*/  BPT.TRAP 0x1 ;  /* 0x000000040000795c */ /* 0x000fe20000300000 */
.L_x_166:
[----:B------:R-:W-:-:S04]  /*8490*/  UIADD3 UR25, UR13, 0x48, URZ ;  /* 0x000000480d197890 */ /* 0x000fc8000fffe03f */
[----:B------:R-:W-:-:S09]  /*84a0*/  UPRMT UR18, UR37, 0x654, UR25 ;  /* 0x0000065425127896 */ /* 0x000fd20008000019 */
[----:B------:R-:W-:Y:S01]  /*84b0*/  SYNCS.ARRIVE.TRANS64.RED.A1T0 RZ, [UR18], RZ ;  /* 0x000000ffffff79a7 */ /* 0x000fe20008100412 */
[----:B------:R-:W-:Y:S05]  /*84c0*/  @!P2 BRA `(.L_x_167) ;  /* 0x000000000004a947 */ /* 0x000fea0003800000 */
[----:B------:R-:W-:Y:S01]  /*84d0*/  BPT.TRAP 0x1 ;  /* 0x000000040000795c */ /* 0x000fe20000300000 */
.L_x_167:
[----:B------:R-:W4:Y:S02]  /*84e0*/  SYNCS.PHASECHK.TRANS64.TRYWAIT P1, [UR13+0x70], R4 ;  /* 0x00007004ff0075a7 */ /* 0x000f24000802014d */
[----:B----4-:R-:W-:Y:S05]  /*84f0*/  @!P1 BRA `(.L_x_168) ;  /* 0x0000002400249947 */ /* 0x010fea0003800000 */
.L_x_244:
        /* <DEDUP_REMOVED lines=12> */
[----:B----4-:R-:W-:Y:S05]  /*85c0*/  @!P2 BRA `(.L_x_171) ;  /* 0x000000000004a947 */ /* 0x010fea0003800000 */
[----:B------:R-:W-:Y:S01]  /*85d0*/  BPT.TRAP 0x1 ;  /* 0x000000040000795c */ /* 0x000fe20000300000 */
.L_x_171:
[----:B-123--:R-:W1:Y:S02]  /*85e0*/  LDC R5, c[0x0][0x800] ;  /* 0x00020000ff057b82 */ /* 0x00ee640000000800 */
[----:B-1----:R4:W-:Y:S02]  /*85f0*/  SYNCS.ARRIVE.TRANS64.RED.A0TR RZ, [UR13+0x50], R5 ;  /* 0x00005005ffff79a7 */ /* 0x0029e4000830040d */
.L_x_170:
[----:B------:R-:W-:Y:S05]  /*8600*/  BSYNC B0 ;  /* 0x0000000000007941 */ /* 0x000fea0003800000 */
.L_x_169:
[----:B------:R-:W-:Y:S05]  /*8610*/  @!P2 BRA `(.L_x_172) ;  /* 0x000000000004a947 */ /* 0x000fea0003800000 */
[----:B------:R-:W-:Y:S01]  /*8620*/  BPT.TRAP 0x1 ;  /* 0x000000040000795c */ /* 0x000fe20000300000 */
.L_x_172:
[----:B------:R-:W-:-:S04]  /*8630*/  UIADD3 UR17, UR13, 0x50, URZ ;  /* 0x000000500d117890 */ /* 0x000fc8000fffe03f */
[----:B------:R-:W-:-:S09]  /*8640*/  UPRMT UR29, UR37, 0x654, UR17 ;  /* 0x00000654251d7896 */ /* 0x000fd20008000011 */
[----:B------:R-:W-:Y:S01]  /*8650*/  SYNCS.ARRIVE.TRANS64.RED.A1T0 RZ, [UR29], RZ ;  /* 0x000000ffffff79a7 */ /* 0x000fe2000810041d */
[----:B------:R-:W-:Y:S05]  /*8660*/  @!P2 BRA `(.L_x_173) ;  /* 0x000000000004a947 */ /* 0x000fea0003800000 */
[----:B------:R-:W-:Y:S01]  /*8670*/  BPT.TRAP 0x1 ;  /* 0x000000040000795c */ /* 0x000fe20000300000 */
.L_x_173:
[----:B------:R-:W5:Y:S02]  /*8680*/  SYNCS.PHASECHK.TRANS64.TRYWAIT P1, [UR13+0x78], R4 ;  /* 0x00007804ff0075a7 */ /* 0x000f64000802014d */
[----:B-----5:R-:W-:Y:S05]  /*8690*/  @!P1 BRA `(.L_x_174) ;  /* 0x0000002000d49947 */ /* 0x020fea0003800000 */
.L_x_245:
        /* <DEDUP_REMOVED lines=12> */
[----:B-1----:R-:W-:Y:S05]  /*8760*/  @!P2 BRA `(.L_x_177) ;  /* 0x000000000004a947 */ /* 0x002fea0003800000 */
[----:B------:R-:W-:Y:S01]  /*8770*/  BPT.TRAP 0x1 ;  /* 0x000000040000795c */ /* 0x000fe20000300000 */
.L_x_177:
[----:B------:R-:W1:Y:S02]  /*8780*/  LDC R4, c[0x0][0x800] ;  /* 0x00020000ff047b82 */ /* 0x000e640000000800 */
[----:B-1----:R1:W-:Y:S02]  /*8790*/  SYNCS.ARRIVE.TRANS64.RED.A0TR RZ, [UR13+0x58], R4 ;  /* 0x00005804ffff79a7 */ /* 0x0023e4000830040d */
.L_x_176:
[----:B------:R-:W-:Y:S05]  /*87a0*/  BSYNC B0 ;  /* 0x0000000000007941 */ /* 0x000fea0003800000 */
.L_x_175:
[----:B------:R-:W-:Y:S05]  /*87b0*/  @!P2 BRA `(.L_x_178) ;  /* 0x000000000004a947 */ /* 0x000fea0003800000 */
[----:B------:R-:W-:Y:S01]  /*87c0*/  BPT.TRAP 0x1 ;  /* 0x000000040000795c */ /* 0x000fe20000300000 */
.L_x_178:
[----:B------:R-:W-:-:S04]  /*87d0*/  UIADD3 UR9, UR13, 0x58, URZ ;  /* 0x000000580d097890 */ /* 0x000fc8000fffe03f */
[----:B------:R-:W-:-:S09]  /*87e0*/  UPRMT UR30, UR37, 0x654, UR9 ;  /* 0x00000654251e7896 */ /* 0x000fd20008000009 */
[----:B------:R-:W-:Y:S01]  /*87f0*/  SYNCS.ARRIVE.TRANS64.RED.A1T0 RZ, [UR30], RZ ;  /* 0x000000ffffff79a7 */ /* 0x000fe2000810041e */
[----:B------:R-:W-:Y:S05]  /*8800*/  @!P2 BRA `(.L_x_179) ;  /* 0x000000000004a947 */ /* 0x000fea0003800000 */
[----:B------:R-:W-:Y:S01]  /*8810*/  BPT.TRAP 0x1 ;  /* 0x000000040000795c */ /* 0x000fe20000300000 */
.L_x_179:
[----:B-1----:R-:W-:-:S04]  /*8820*/  SHF.L.U32 R4, RZ, 0x1f, RZ ;  /* 0x0000001fff047819 */ /* 0x002fc800000006ff */
[----:B------:R-:W1:Y:S02]  /*8830*/  SYNCS.PHASECHK.TRANS64.TRYWAIT P1, [UR13+0x60], R4 ;  /* 0x00006004ff0075a7 */ /* 0x000e64000802014d */
[----:B-1----:R-:W-:Y:S05]  /*8840*/  @!P1 BRA `(.L_x_180) ;  /* 0x0000002000809947 */ /* 0x002fea0003800000 */
.L_x_246:
        /* <DEDUP_REMOVED lines=13> */
.L_x_183:
[----:B--234-:R-:W1:Y:S02]  /*8920*/  LDC R5, c[0x0][0x800] ;  /* 0x00020000ff057b82 */ /* 0x01ce640000000800 */
[----:B-1----:R1:W-:Y:S02]  /*8930*/  SYNCS.ARRIVE.TRANS64.RED.A0TR RZ, [UR13+0x40], R5 ;  /* 0x00004005ffff79a7 */ /* 0x0023e4000830040d */
.L_x_182:
[----:B------:R-:W-:Y:S05]  /*8940*/  BSYNC B0 ;  /* 0x0000000000007941 */ /* 0x000fea0003800000 */
.L_x_181:
[----:B------:R-:W-:Y:S05]  /*8950*/  @!P2 BRA `(.L_x_184) ;  /* 0x000000000004a947 */ /* 0x000fea0003800000 */
[----:B------:R-:W-:Y:S01]  /*8960*/  BPT.TRAP 0x1 ;  /* 0x000000040000795c */ /* 0x000fe20000300000 */
.L_x_184:
[----:B------:R-:W-:Y:S01]  /*8970*/  SYNCS.ARRIVE.TRANS64.RED.A1T0 RZ, [UR16], RZ ;  /* 0x000000ffffff79a7 */ /* 0x000fe20008100410 */
[----:B------:R-:W-:Y:S05]  /*8980*/  @!P2 BRA `(.L_x_185) ;  /* 0x000000000004a947 */ /* 0x000fea0003800000 */
[----:B------:R-:W-:Y:S01]  /*8990*/  BPT.TRAP 0x1 ;  /* 0x000000040000795c */ /* 0x000fe20000300000 */
.L_x_185:
[----:B------:R-:W5:Y:S02]  /*89a0*/  SYNCS.PHASECHK.TRANS64.TRYWAIT P1, [UR13+0x68], R4 ;  /* 0x00006804ff0075a7 */ /* 0x000f64000802014d */
[----:B-----5:R-:W-:Y:S05]  /*89b0*/  @!P1 BRA `(.L_x_186) ;  /* 0x00000020003c9947 */ /* 0x020fea0003800000 */
.L_x_247:
        /* <DEDUP_REMOVED lines=13> */
.L_x_189:
[----:B--234-:R-:W1:Y:S02]  /*8a90*/  LDC R5, c[0x0][0x800] ;  /* 0x00020000ff057b82 */ /* 0x01ce640000000800 */
[----:B-1----:R1:W-:Y:S02]  /*8aa0*/  SYNCS.ARRIVE.TRANS64.RED.A0TR RZ, [UR13+0x48], R5 ;  /* 0x00004805ffff79a7 */ /* 0x0023e4000830040d */
.L_x_188:
[----:B------:R-:W-:Y:S05]  /*8ab0*/  BSYNC B0 ;  /* 0x0000000000007941 */ /* 0x000fea0003800000 */
.L_x_187:
[----:B------:R-:W-:Y:S05]  /*8ac0*/  @!P2 BRA `(.L_x_190) ;  /* 0x000000000004a947 */ /* 0x000fea0003800000 */
[----:B------:R-:W-:Y:S01]  /*8ad0*/  BPT.TRAP 0x1 ;  /* 0x000000040000795c */ /* 0x000fe20000300000 */
.L_x_190:
[----:B------:R-:W-:Y:S01]  /*8ae0*/  SYNCS.ARRIVE.TRANS64.RED.A1T0 RZ, [UR18], RZ ;  /* 0x000000ffffff79a7 */ /* 0x000fe20008100412 */
[----:B------:R-:W-:Y:S05]  /*8af0*/  @!P2 BRA `(.L_x_191) ;  /* 0x000000000004a947 */ /* 0x000fea0003800000 */
[----:B------:R-:W-:Y:S01]  /*8b00*/  BPT.TRAP 0x1 ;  /* 0x000000040000795c */ /* 0x000fe20000300000 */
.L_x_191:
[----:B------:R-:W5:Y:S02]  /*8b10*/  SYNCS.PHASECHK.TRANS64.TRYWAIT P1, [UR13+0x70], R4 ;  /* 0x00007004ff0075a7 */ /* 0x000f64000802014d */
[----:B-----5:R-:W-:Y:S05]  /*8b20*/  @!P1 BRA `(.L_x_192) ;  /* 0x0000001c00f89947 */ /* 0x020fea0003800000 */
.L_x_248:
        /* <DEDUP_REMOVED lines=13> */
.L_x_195:
[----:B--234-:R-:W1:Y:S02]  /*8c00*/  LDC R5, c[0x0][0x800] ;  /* 0x00020000ff057b82 */ /* 0x01ce640000000800 */
[----:B-1----:R1:W-:Y:S02]  /*8c10*/  SYNCS.ARRIVE.TRANS64.RED.A0TR RZ, [UR13+0x50], R5 ;  /* 0x00005005ffff79a7 */ /* 0x0023e4000830040d */
.L_x_194:
[----:B------:R-:W-:Y:S05]  /*8c20*/  BSYNC B0 ;  /* 0x0000000000007941 */ /* 0x000fea0003800000 */
.L_x_193:
[----:B------:R-:W-:Y:S05]  /*8c30*/  @!P2 BRA `(.L_x_196) ;  /* 0x000000000004a947 */ /* 0x000fea0003800000 */
[----:B------:R-:W-:Y:S01]  /*8c40*/  BPT.TRAP 0x1 ;  /* 0x000000040000795c */ /* 0x000fe20000300000 */
.L_x_196:
[----:B------:R-:W-:Y:S01]  /*8c50*/  SYNCS.ARRIVE.TRANS64.RED.A1T0 RZ, [UR29], RZ ;  /* 0x000000ffffff79a7 */ /* 0x000fe2000810041d */
[----:B------:R-:W-:Y:S05]  /*8c60*/  @!P2 BRA `(.L_x_197) ;  /* 0x000000000004a947 */ /* 0x000fea0003800000 */
[----:B------:R-:W-:Y:S01]  /*8c70*/  BPT.TRAP 0x1 ;  /* 0x000000040000795c */ /* 0x000fe20000300000 */
.L_x_197:
[----:B------:R-:W5:Y:S02]  /*8c80*/  SYNCS.PHASECHK.TRANS64.TRYWAIT P1, [UR13+0x78], R4 ;  /* 0x00007804ff0075a7 */ /* 0x000f64000802014d */
[----:B-----5:R-:W-:Y:S05]  /*8c90*/  @!P1 BRA `(.L_x_198) ;  /* 0x0000001c00b49947 */ /* 0x020fea0003800000 */
.L_x_249:
        /* <DEDUP_REMOVED lines=13> */
.L_x_201:
[----:B------:R-:W1:Y:S02]  /*8d70*/  LDC R4, c[0x0][0x800] ;  /* 0x00020000ff047b82 */ /* 0x000e640000000800 */
[----:B-1----:R1:W-:Y:S02]  /*8d80*/  SYNCS.ARRIVE.TRANS64.RED.A0TR RZ, [UR13+0x58], R4 ;  /* 0x00005804ffff79a7 */ /* 0x0023e4000830040d */
.L_x_200:
[----:B------:R-:W-:Y:S05]  /*8d90*/  BSYNC B0 ;  /* 0x0000000000007941 */ /* 0x000fea0003800000 */
.L_x_199:
[----:B------:R-:W-:Y:S05]  /*8da0*/  @!P2 BRA `(.L_x_202) ;  /* 0x000000000004a947 */ /* 0x000fea0003800000 */
[----:B------:R-:W-:Y:S01]  /*8db0*/  BPT.TRAP 0x1 ;  /* 0x000000040000795c */ /* 0x000fe20000300000 */
.L_x_202:
[----:B------:R-:W-:Y:S01]  /*8dc0*/  IADD3 R16, P0, R16, UR46, RZ ;  /* 0x0000002e10107c10 */ /* 0x000fe2000ff1e0ff */
[----:B------:R-:W-:Y:S01]  /*8dd0*/  SYNCS.ARRIVE.TRANS64.RED.A1T0 RZ, [UR30], RZ ;  /* 0x000000ffffff79a7 */ /* 0x000fe2000810041e */
[----:B-1----:R-:W-:Y:S01]  /*8de0*/  PRMT R4, RZ, 0x7610, R4 ;  /* 0x00007610ff047816 */ /* 0x002fe20000000004 */
[----:B------:R-:W-:Y:S01]  /*8df0*/  IMAD.MOV.U32 R6, RZ, RZ, -0x1 ;  /* 0xffffffffff067424 */ /* 0x000fe200078e00ff */
[----:B------:R-:W-:Y:S01]  /*8e00*/  IADD3.X R17, R17, UR39, RZ, P0, !PT ;  /* 0x0000002711117c10 */ /* 0x000fe200087fe4ff */
[----:B------:R-:W-:Y:S01]  /*8e10*/  IMAD.MOV.U32 R13, RZ, RZ, -0x1 ;  /* 0xffffffffff0d7424 */ /* 0x000fe200078e00ff */
[----:B------:R-:W-:Y:S02]  /*8e20*/  ISETP.GE.U32.AND P0, PT, R16, UR6, PT ;  /* 0x0000000610007c0c */ /* 0x000fe4000bf06070 */
[----:B------:R-:W-:Y:S02]  /*8e30*/  MOV R7, 0xffffffff ;  /* 0xffffffff00077802 */ /* 0x000fe40000000f00 */
[----:B------:R-:W-:-:S13]  /*8e40*/  ISETP.GE.U32.AND.EX P0, PT, R17, UR7, PT, P0 ;  /* 0x0000000711007c0c */ /* 0x000fda000bf06100 */
[----:B------:R-:W-:Y:S05]  /*8e50*/  @P0 BRA `(.L_x_203) ;  /* 0x00000004004c0947 */ /* 0x000fea0003800000 */
[----:B------:R-:W1:Y:S01]  /*8e60*/  S2R R25, SR_CTAID.X ;  /* 0x0000000000197919 */ /* 0x000e620000002500 */
[----:B------:R-:W5:Y:S01]  /*8e70*/  LDC.64 R14, c[0x0][0x8d0] ;  /* 0x00023400ff0e7b82 */ /* 0x000f620000000a00 */
[----:B------:R-:W-:Y:S01]  /*8e80*/  ULDC UR8, c[0x0][0x150] ;  /* 0x0000540000087ab9 */ /* 0x000fe20000000800 */
[----:B--234-:R-:W-:Y:S01]  /*8e90*/  IMAD.MOV.U32 R5, RZ, RZ, R17 ;  /* 0x000000ffff057224 */ /* 0x01cfe200078e0011 */
[----:B------:R-:W2:Y:S05]  /*8ea0*/  S2R R20, SR_CTAID.Y ;  /* 0x0000000000147919 */ /* 0x000eaa0000002600 */
[----:B------:R-:W3:Y:S08]  /*8eb0*/  LDC R18, c[0x0][0x144] ;  /* 0x00005100ff127b82 */ /* 0x000ef00000000800 */
[----:B------:R-:W4:Y:S08]  /*8ec0*/  LDC R21, c[0x0][0x148] ;  /* 0x00005200ff157b82 */ /* 0x000f300000000800 */
[----:B------:R-:W3:Y:S01]  /*8ed0*/  LDC R23, c[0x0][0x8d8] ;  /* 0x00023600ff177b82 */ /* 0x000ee20000000800 */
[----:B-----5:R-:W-:-:S04]  /*8ee0*/  ISETP.NE.U32.AND P0, PT, R14, RZ, PT ;  /* 0x000000ff0e00720c */ /* 0x020fc80003f05070 */
[----:B------:R-:W-:Y:S02]  /*8ef0*/  ISETP.NE.AND.EX P0, PT, R15, RZ, PT, P0 ;  /* 0x000000ff0f00720c */ /* 0x000fe40003f05300 */
[----:B-1----:R-:W-:Y:S01]  /*8f00*/  I2FP.F32.U32 R4, R25 ;  /* 0x0000001900047245 */ /* 0x002fe20000201000 */
[----:B------:R-:W1:Y:S04]  /*8f10*/  LDC.64 R10, c[0x0][0x8c8] ;  /* 0x00023200ff0a7b82 */ /* 0x000e680000000a00 */
[----:B------:R-:W-:Y:S01]  /*8f20*/  FMUL R6, R4, UR8 ;  /* 0x0000000804067c20 */ /* 0x000fe20008400000 */
[----:B--2---:R-:W-:Y:S01]  /*8f30*/  I2FP.F32.U32 R4, R20 ;  /* 0x0000001400047245 */ /* 0x004fe20000201000 */
[----:B------:R-:W-:Y:S02]  /*8f40*/  ULDC UR8, c[0x0][0x154] ;  /* 0x0000550000087ab9 */ /* 0x000fe40000000800 */
[----:B------:R2:W1:Y:S02]  /*8f50*/  F2I.U32.TRUNC.NTZ R24, R6 ;  /* 0x0000000600187305 */ /* 0x000464000020f000 */
[----:B------:R-:W-:Y:S01]  /*8f60*/  FMUL R22, R4, UR8 ;  /* 0x0000000804167c20 */ /* 0x000fe20008400000 */
[----:B------:R-:W-:-:S05]  /*8f70*/  MOV R4, R16 ;  /* 0x0000001000047202 */ /* 0x000fca0000000f00 */
[----:B------:R-:W1:Y:S01]  /*8f80*/  F2I.U32.TRUNC.NTZ R22, R22 ;  /* 0x0000001600167305 */ /* 0x000e62000020f000 */
[----:B--234-:R-:W-:Y:S05]  /*8f90*/  @!P0 BRA `(.L_x_204) ;  /* 0x0000000000288947 */ /* 0x01cfea0003800000 */
[----:B------:R-:W2:Y:S02]  /*8fa0*/  LDC R5, c[0x0][0x8dc] ;  /* 0x00023700ff057b82 */ /* 0x000ea40000000800 */
[----:B--2---:R-:W-:-:S05]  /*8fb0*/  IADD3 R5, P0, R16, R5, RZ ;  /* 0x0000000510057210 */ /* 0x004fca0007f1e0ff */
[----:B------:R-:W-:-:S04]  /*8fc0*/  IMAD.X R13, RZ, RZ, R17, P0 ;  /* 0x000000ffff0d7224 */ /* 0x000fc800000e0611 */
[----:B------:R-:W-:-:S04]  /*8fd0*/  IMAD.WIDE.U32 R6, R13, R14, RZ ;  /* 0x0000000e0d067225 */ /* 0x000fc800078e00ff */
[----:B------:R-:W-:-:S04]  /*8fe0*/  IMAD.WIDE.U32 R6, P0, R5, R15, R6 ;  /* 0x0000000f05067225 */ /* 0x000fc80007800006 */
[----:B------:R-:W-:-:S04]  /*8ff0*/  IMAD.WIDE.U32 R4, R5, R14, RZ ;  /* 0x0000000e05047225 */ /* 0x000fc800078e00ff */
[----:B------:R-:W-:Y:S01]  /*9000*/  IMAD.MOV.U32 R4, RZ, RZ, R7 ;  /* 0x000000ffff047224 */ /* 0x000fe200078e0007 */
[----:B------:R-:W-:Y:S02]  /*9010*/  IADD3 RZ, P1, R5, R6, RZ ;  /* 0x0000000605ff7210 */ /* 0x000fe40007f3e0ff */
[----:B------:R-:W-:-:S03]  /*9020*/  IADD3.X R5, RZ, RZ, RZ, P0, !PT ;  /* 0x000000ffff057210 */ /* 0x000fc600007fe4ff */
[----:B------:R-:W-:-:S08]  /*9030*/  IMAD.WIDE.U32.X R4, R13, R15, R4, P1 ;  /* 0x0000000f0d047225 */ /* 0x000fd000008e0404 */
.L_x_204:
[----:B------:R-:W-:Y:S01]  /*9040*/  ISETP.NE.AND P2, PT, R2, 0x1, PT ;  /* 0x000000010200780c */ /* 0x000fe20003f45270 */
[----:B-1----:R-:W-:Y:S01]  /*9050*/  IMAD.MOV R24, RZ, RZ, -R24 ;  /* 0x000000ffff187224 */ /* 0x002fe200078e0a18 */
[-C--:B------:R-:W-:Y:S01]  /*9060*/  SHF.R.U64 R13, R4, R23.reuse, R5 ;  /* 0x00000017040d7219 */ /* 0x080fe20000001205 */
[----:B------:R-:W1:Y:S01]  /*9070*/  LDC.64 R14, c[0x0][0x8e8] ;  /* 0x00023a00ff0e7b82 */ /* 0x000e620000000a00 */
[----:B------:R-:W-:Y:S01]  /*9080*/  IADD3 R22, -R22, RZ, RZ ;  /* 0x000000ff16167210 */ /* 0x000fe20007ffe1ff */
[----:B------:R-:W-:Y:S01]  /*9090*/  IMAD R18, R18, R24, R25 ;  /* 0x0000001812127224 */ /* 0x000fe200078e0219 */
[----:B------:R-:W-:Y:S02]  /*90a0*/  SHF.R.U32.HI R23, RZ, R23, R5 ;  /* 0x00000017ff177219 */ /* 0x000fe40000011605 */
[----:B------:R-:W-:-:S03]  /*90b0*/  IADD3 R25, P0, RZ, -R13, RZ ;  /* 0x8000000dff197210 */ /* 0x000fc60007f1e0ff */
[----:B------:R-:W2:Y:S02]  /*90c0*/  LDC R7, c[0x0][0x8c0] ;  /* 0x00023000ff077b82 */ /* 0x000ea40000000800 */
[----:B------:R-:W-:Y:S02]  /*90d0*/  @P2 IMAD R18, R21, R22, R20 ;  /* 0x0000001615122224 */ /* 0x000fe400078e0214 */
[----:B------:R-:W-:Y:S02]  /*90e0*/  IMAD.X R23, RZ, RZ, ~R23, P0 ;  /* 0x000000ffff177224 */ /* 0x000fe400000e0e17 */
[-C--:B------:R-:W-:Y:S02]  /*90f0*/  IMAD.WIDE.U32 R4, R25, R10.reuse, R16 ;  /* 0x0000000a19047225 */ /* 0x080fe400078e0010 */
[----:B------:R-:W3:Y:S02]  /*9100*/  LDC R22, c[0x0][0x8b0] ;  /* 0x00022c00ff167b82 */ /* 0x000ee40000000800 */
[----:B------:R-:W-:-:S04]  /*9110*/  IMAD R6, R23, R10, RZ ;  /* 0x0000000a17067224 */ /* 0x000fc800078e02ff */
[----:B------:R-:W-:Y:S02]  /*9120*/  IMAD R11, R25, R11, R6 ;  /* 0x0000000b190b7224 */ /* 0x000fe400078e0206 */
[----:B------:R-:W4:Y:S01]  /*9130*/  LDC R27, c[0x0][0x900] ;  /* 0x00024000ff1b7b82 */ /* 0x000f220000000800 */
[----:B-1----:R-:W-:Y:S01]  /*9140*/  ISETP.NE.U32.AND P0, PT, R14, RZ, PT ;  /* 0x000000ff0e00720c */ /* 0x002fe20003f05070 */
[----:B------:R-:W-:-:S03]  /*9150*/  IMAD.IADD R6, R5, 0x1, R11 ;  /* 0x0000000105067824 */ /* 0x000fc600078e020b */
[----:B------:R-:W-:-:S03]  /*9160*/  ISETP.NE.AND.EX P0, PT, R15, RZ, PT, P0 ;  /* 0x000000ff0f00720c */ /* 0x000fc60003f05300 */
[----:B------:R-:W1:Y:S01]  /*9170*/  LDC R23, c[0x0][0x8f0] ;  /* 0x00023c00ff177b82 */ /* 0x000e620000000800 */
[-CC-:B--2---:R-:W-:Y:S02]  /*9180*/  SHF.R.U64 R20, R4, R7.reuse, R6.reuse ;  /* 0x0000000704147219 */ /* 0x184fe40000001206 */
[----:B------:R-:W-:-:S05]  /*9190*/  SHF.R.U32.HI R7, RZ, R7, R6 ;  /* 0x00000007ff077219 */ /* 0x000fca0000011606 */
[----:B------:R-:W2:Y:S01]  /*91a0*/  LDC R11, c[0x0][0x8e0] ;  /* 0x00023800ff0b7b82 */ /* 0x000ea20000000800 */
[-CC-:B---3--:R-:W-:Y:S02]  /*91b0*/  SHF.R.U64 R25, R20, R22.reuse, R7.reuse ;  /* 0x0000001614197219 */ /* 0x188fe40000001207 */
[----:B------:R-:W-:-:S05]  /*91c0*/  SHF.R.U32.HI R4, RZ, R22, R7 ;  /* 0x00000016ff047219 */ /* 0x000fca0000011607 */
[----:B------:R-:W3:Y:S01]  /*91d0*/  LDC R21, c[0x0][0x8b8] ;  /* 0x00022e00ff157b82 */ /* 0x000ee20000000800 */
[-CC-:B----4-:R-:W-:Y:S02]  /*91e0*/  SHF.R.U64 R22, R25, R27.reuse, R4.reuse ;  /* 0x0000001b19167219 */ /* 0x190fe40000001204 */
[----:B------:R-:W-:Y:S02]  /*91f0*/  SHF.R.U32.HI R27, RZ, R27, R4 ;  /* 0x0000001bff1b7219 */ /* 0x000fe40000011604 */
[----:B------:R-:W-:-:S03]  /*9200*/  MOV R4, R22 ;  /* 0x0000001600047202 */ /* 0x000fc60000000f00 */
[----:B------:R-:W4:Y:S01]  /*9210*/  LDC R10, c[0x0][0x8a8] ;  /* 0x00022a00ff0a7b82 */ /* 0x000f220000000800 */
[----:B------:R-:W-:Y:S01]  /*9220*/  IMAD.MOV.U32 R5, RZ, RZ, R27 ;  /* 0x000000ffff057224 */ /* 0x000fe200078e001b */
[----:B------:R-:W-:Y:S06]  /*9230*/  @!P0 BRA `(.L_x_205) ;  /* 0x0000000000288947 */ /* 0x000fec0003800000 */
[----:B------:R-:W5:Y:S02]  /*9240*/  LDC R5, c[0x0][0x8f4] ;  /* 0x00023d00ff057b82 */ /* 0x000f640000000800 */
[----:B-----5:R-:W-:-:S05]  /*9250*/  IADD3 R5, P0, R22, R5, RZ ;  /* 0x0000000516057210 */ /* 0x020fca0007f1e0ff */
        /* <DEDUP_REMOVED lines=8> */
.L_x_205:
[----:B-1----:R-:W-:Y:S02]  /*92e0*/  SHF.R.U64 R4, R4, R23, R5 ;  /* 0x0000001704047219 */ /* 0x002fe40000001205 */
[----:B------:R-:W-:Y:S02]  /*92f0*/  LOP3.LUT R25, R25, R0, RZ, 0xc0, !PT ;  /* 0x0000000019197212 */ /* 0x000fe400078ec0ff */
[----:B------:R-:W-:Y:S01]  /*9300*/  LOP3.LUT R20, R20, R3, RZ, 0xc0, !PT ;  /* 0x0000000314147212 */ /* 0x000fe200078ec0ff */
[----:B------:R-:W-:Y:S02]  /*9310*/  IMAD.MOV R5, RZ, RZ, -R4 ;  /* 0x000000ffff057224 */ /* 0x000fe400078e0a04 */
[----:B------:R-:W-:Y:S01]  /*9320*/  IMAD R25, R4, UR21, R25 ;  /* 0x0000001504197c24 */ /* 0x000fe2000f8e0219 */
[----:B------:R-:W-:Y:S01]  /*9330*/  MOV R4, 0x1 ;  /* 0x0000000100047802 */ /* 0x000fe20000000f00 */
[----:B--2---:R-:W-:Y:S02]  /*9340*/  IMAD R11, R5, R11, R22 ;  /* 0x0000000b050b7224 */ /* 0x004fe400078e0216 */
[----:B---3--:R-:W-:-:S02]  /*9350*/  IMAD R18, R25, R21, R18 ;  /* 0x0000001519127224 */ /* 0x008fc400078e0212 */
[----:B----4-:R-:W-:-:S05]  /*9360*/  IMAD R11, R11, R10, R20 ;  /* 0x0000000a0b0b7224 */ /* 0x010fca00078e0214 */
[----:B------:R-:W-:Y:S02]  /*9370*/  SEL R6, R11, R18, !P2 ;  /* 0x000000120b067207 */ /* 0x000fe40005000000 */
[----:B------:R-:W-:-:S07]  /*9380*/  SEL R7, R18, R11, !P2 ;  /* 0x0000000b12077207 */ /* 0x000fce0005000000 */
.L_x_203:
[----:B------:R-:W-:-:S13]  /*9390*/  LOP3.LUT P0, RZ, R4, 0xff, RZ, 0xc0, !PT ;  /* 0x000000ff04ff7812 */ /* 0x000fda000780c0ff */
[----:B------:R-:W-:Y:S05]  /*93a0*/  @P0 BRA `(.L_x_206) ;  /* 0xffffffe800f00947 */ /* 0x000fea000383ffff */
.L_x_150:
[----:B------:R-:W-:-:S13]  /*93b0*/  ELECT P0, URZ, PT ;  /* 0x00000000003f782f */ /* 0x000fda0003800000 */
[----:B------:R-:W-:Y:S05]  /*93c0*/  @!P0 BRA `(.L_x_9) ;  /* 0x0000001000508947 */ /* 0x000fea0003800000 */
[----:B------:R-:W-:-:S04]  /*93d0*/  LOP3.LUT R19, R19, 0x2, RZ, 0xfc, !PT ;  /* 0x0000000213137812 */ /* 0x000fc800078efcff */
[----:B------:R-:W-:-:S13]  /*93e0*/  ISETP.NE.AND P1, PT, R19, 0x3, PT ;  /* 0x000000031300780c */ /* 0x000fda0003f25270 */
[----:B------:R-:W-:Y:S05]  /*93f0*/  @!P1 BRA `(.L_x_207) ;  /* 0x0000000000049947 */ /* 0x000fea0003800000 */
[----:B------:R-:W-:Y:S01]  /*9400*/  BPT.TRAP 0x1 ;  /* 0x000000040000795c */ /* 0x000fe20000300000 */
.L_x_207:
[----:B-1----:R-:W-:Y:S01]  /*9410*/  IMAD.U32 R3, RZ, RZ, UR37 ;  /* 0x00000025ff037e24 */ /* 0x002fe2000f8e00ff */
[----:B------:R-:W-:Y:S01]  /*9420*/  MOV R0, 0x400 ;  /* 0x0000040000007802 */ /* 0x000fe20000000f00 */
[----:B------:R-:W-:-:S03]  /*9430*/  IMAD.MOV.U32 R2, RZ, RZ, 0x1 ;  /* 0x00000001ff027424 */ /* 0x000fc600078e00ff */
[----:B------:R-:W-:Y:S02]  /*9440*/  LEA R0, R3, R0, 0x18 ;  /* 0x0000000003007211 */ /* 0x000fe400078ec0ff */
[----:B------:R-:W-:-:S04]  /*9450*/  SHF.L.U32 R3, R2, 0x1f, RZ ;  /* 0x0000001f02037819 */ /* 0x000fc800000006ff */
[----:B------:R-:W1:Y:S02]  /*9460*/  SYNCS.PHASECHK.TRANS64.TRYWAIT P0, [R0+URZ+0x60], R3 ;  /* 0x00006003000075a7 */ /* 0x000e64000800017f */
[----:B-1----:R-:W-:Y:S05]  /*9470*/  @!P0 BRA `(.L_x_208) ;  /* 0x0000001400d48947 */ /* 0x002fea0003800000 */
.L_x_250:
[----:B------:R-:W-:Y:S05]  /*9480*/  @!P1 BRA `(.L_x_209) ;  /* 0x0000000000049947 */ /* 0x000fea0003800000 */
[----:B------:R-:W-:Y:S01]  /*9490*/  BPT.TRAP 0x1 ;  /* 0x000000040000795c */ /* 0x000fe20000300000 */
.L_x_209:
[----:B------:R-:W1:Y:S02]  /*94a0*/  SYNCS.PHASECHK.TRANS64.TRYWAIT P0, [R0+URZ+0x68], R3 ;  /* 0x00006803000075a7 */ /* 0x000e64000800017f */
[----:B-1----:R-:W-:Y:S05]  /*94b0*/  @!P0 BRA `(.L_x_210) ;  /* 0x0000001400d88947 */ /* 0x002fea0003800000 */
.L_x_251:
[----:B------:R-:W-:Y:S05]  /*94c0*/  @!P1 BRA `(.L_x_211) ;  /* 0x0000000000049947 */ /* 0x000fea0003800000 */
[----:B------:R-:W-:Y:S01]  /*94d0*/  BPT.TRAP 0x1 ;  /* 0x000000040000795c */ /* 0x000fe20000300000 */
.L_x_211:
[----:B------:R-:W1:Y:S02]  /*94e0*/  SYNCS.PHASECHK.TRANS64.TRYWAIT P0, [R0+URZ+0x70], R3 ;  /* 0x00007003000075a7 */ /* 0x000e64000800017f */
[----:B-1----:R-:W-:Y:S05]  /*94f0*/  @!P0 BRA `(.L_x_212) ;  /* 0x0000001400dc8947 */ /* 0x002fea0003800000 */
.L_x_252:
[----:B------:R-:W-:Y:S05]  /*9500*/  @!P1 BRA `(.L_x_213) ;  /* 0x0000000000049947 */ /* 0x000fea0003800000 */
[----:B------:R-:W-:Y:S01]  /*9510*/  BPT.TRAP 0x1 ;  /* 0x000000040000795c */ /* 0x000fe20000300000 */
.L_x_213:
[----:B------:R-:W-:-:S04]  /*9520*/  MOV R3, 0x1 ;  /* 0x0000000100037802 */ /* 0x000fc80000000f00 */
[----:B------:R-:W-:-:S07]  /*9530*/  SHF.L.U32 R3, R3, 0x1f, RZ ;  /* 0x0000001f03037819 */ /* 0x000fce00000006ff */
.L_x_214:
[----:B------:R1:W1:Y:S02]  /*9540*/  SYNCS.PHASECHK.TRANS64.TRYWAIT P0, [R0+URZ+0x78], R3 ;  /* 0x00007803000075a7 */ /* 0x000264000800017f */
[----:B-1----:R-:W-:Y:S05]  /*9550*/  @!P0 NANOSLEEP.SYNCS 0x989680 ;  /* 0x009896800000895d */ /* 0x002fea0003900000 */
[----:B------:R-:W1:Y:S02]  /*9560*/  @!P0 SYNCS.PHASECHK.TRANS64 P0, [R0+URZ+0x78], R3 ;  /* 0x00007803000085a7 */ /* 0x000e64000800007f */
[----:B-1----:R-:W-:Y:S05]  /*9570*/  @P0 BRA `(.L_x_9) ;  /* 0x0000000c00e40947 */ /* 0x002fea0003800000 */
[----:B------:R-:W-:Y:S05]  /*9580*/  BRA `(.L_x_214) ;  /* 0xfffffffc00ec7947 */ /* 0x000fea000383ffff */
.L_x_145:
[----:B------:R-:W-:Y:S01]  /*9590*/  LOP3.LUT P0, RZ, R11, 0xff, RZ, 0xc0, !PT ;  /* 0x000000ff0bff7812 */ /* 0x000fe2000780c0ff */
[----:B------:R-:W-:Y:S02]  /*95a0*/  IMAD.MOV.U32 R3, RZ, RZ, 0x1 ;  /* 0x00000001ff037424 */ /* 0x000fe400078e00ff */
[----:B------:R-:W-:-:S10]  /*95b0*/  IMAD.MOV.U32 R0, RZ, RZ, RZ ;  /* 0x000000ffff007224 */ /* 0x000fd400078e00ff */
[----:B------:R-:W-:Y:S05]  /*95c0*/  @!P0 BRA `(.L_x_215) ;  /* 0x0000000c001c8947 */ /* 0x000fea0003800000 */
[----:B------:R-:W1:Y:S01]  /*95d0*/  LDC R0, c[0x0][0x28c] ;  /* 0x0000a300ff007b82 */ /* 0x000e620000000800 */
[C---:B------:R-:W-:Y:S01]  /*95e0*/  LOP3.LUT P2, RZ, R18.reuse, 0x7f, RZ, 0xc0, !PT ;  /* 0x0000007f12ff7812 */ /* 0x040fe2000784c0ff */
[----:B------:R-:W-:Y:S01]  /*95f0*/  ULDC UR5, c[0x0][0x900] ;  /* 0x0002400000057ab9 */ /* 0x000fe20000000800 */
[----:B------:R-:W-:Y:S01]  /*9600*/  LOP3.LUT P0, RZ, R18, 0x1f, RZ, 0xc0, !PT ;  /* 0x0000001f12ff7812 */ /* 0x000fe2000780c0ff */
[----:B------:R-:W-:Y:S01]  /*9610*/  UMOV UR6, 0xffffffff ;  /* 0xffffffff00067882 */ /* 0x000fe20000000000 */
[----:B------:R-:W-:Y:S01]  /*9620*/  BSSY B0, `(.L_x_215) ;  /* 0x00000c1000007945 */ /* 0x000fe20003800000 */
[----:B------:R-:W-:Y:S01]  /*9630*/  USHF.L.U32 UR6, UR6, UR5, URZ ;  /* 0x0000000506067299 */ /* 0x000fe2000800063f */
[----:B------:R-:W-:Y:S01]  /*9640*/  IMAD.MOV.U32 R10, RZ, RZ, 0x1 ;  /* 0x00000001ff0a7424 */ /* 0x000fe200078e00ff */
[----:B------:R-:W-:Y:S01]  /*9650*/  LOP3.LUT R18, R22, 0x2, RZ, 0xfc, !PT ;  /* 0x0000000216127812 */ /* 0x000fe200078efcff */
[----:B------:R-:W-:Y:S01]  /*9660*/  ULDC UR4, c[0x0][0x8a8] ;  /* 0x00022a0000047ab9 */ /* 0x000fe20000000800 */
[----:B------:R-:W-:Y:S01]  /*9670*/  PLOP3.LUT P0, PT, P0, P2, PT, 0x8a, 0x0 ;  /* 0x000000000000781c */ /* 0x000fe20000705172 */
[----:B------:R-:W-:-:S02]  /*9680*/  UIADD3 UR15, UR4, -0x1, URZ ;  /* 0xffffffff040f7890 */ /* 0x000fc4000fffe03f */
[----:B------:R-:W-:Y:S02]  /*9690*/  USHF.L.U32 UR17, UR38, UR5, URZ ;  /* 0x0000000526117299 */ /* 0x000fe4000800063f */
[----:B------:R-:W-:Y:S01]  /*96a0*/  ULOP3.LUT UR16, URZ, UR6, URZ, 0x33, !UPT ;  /* 0x000000063f107292 */ /* 0x000fe2000f8e333f */
[----:B------:R-:W-:Y:S01]  /*96b0*/  ULDC.64 UR20, c[0x0][0x198] ;  /* 0x0000660000147ab9 */ /* 0x000fe20000000a00 */
[----:B-1----:R-:W-:-:S04]  /*96c0*/  IADD3 R0, R0, 0x3f, RZ ;  /* 0x0000003f00007810 */ /* 0x002fc80007ffe0ff */
[----:B------:R-:W-:-:S04]  /*96d0*/  SHF.R.S32.HI R3, RZ, 0x1f, R0 ;  /* 0x0000001fff037819 */ /* 0x000fc80000011400 */
[----:B------:R-:W-:Y:S02]  /*96e0*/  LEA.HI R3, R3, R0, RZ, 0x6 ;  /* 0x0000000003037211 */ /* 0x000fe400078f30ff */
[----:B------:R-:W-:Y:S02]  /*96f0*/  MOV R0, RZ ;  /* 0x000000ff00007202 */ /* 0x000fe40000000f00 */
[----:B------:R-:W-:Y:S01]  /*9700*/  SHF.R.S32.HI R11, RZ, 0x6, R3 ;  /* 0x00000006ff0b7819 */ /* 0x000fe20000011403 */
[----:B------:R-:W-:-:S04]  /*9710*/  IMAD.MOV.U32 R3, RZ, RZ, 0x1 ;  /* 0x00000001ff037424 */ /* 0x000fc800078e00ff */
[----:B------:R-:W-:-:S07]  /*9720*/  VIADD R12, R11, 0x1 ;  /* 0x000000010b0c7836 */ /* 0x000fce0000000000 */
.L_x_227:
[----:B------:R-:W-:-:S03]  /*9730*/  UMOV UR4, 0xffffffff ;  /* 0xffffffff00047882 */ /* 0x000fc60000000000 */
[----:B------:R-:W-:Y:S05]  /*9740*/  BRA.DIV UR4, `(.L_x_216) ;  /* 0x00000016045c7947 */ /* 0x000fea000b800000 */
[----:B------:R-:W-:-:S13]  /*9750*/  ELECT P6, URZ, PT ;  /* 0x00000000003f782f */ /* 0x000fda00038c0000 */
.L_x_255:
[----:B------:R-:W1:Y:S01]  /*9760*/  LDC R4, c[0x0][0x28c] ;  /* 0x0000a300ff047b82 */ /* 0x000e620000000800 */
[----:B------:R-:W-:Y:S01]  /*9770*/  BSSY B1, `(.L_x_217) ;  /* 0x0000037000017945 */ /* 0x000fe20003800000 */
[----:B-1----:R-:W-:-:S13]  /*9780*/  ISETP.LT.OR P6, PT, R4, 0x1, !P6 ;  /* 0x000000010400780c */ /* 0x002fda00077c1670 */
[----:B------:R-:W-:Y:S05]  /*9790*/  @P6 BRA `(.L_x_218) ;  /* 0x0000000000d06947 */ /* 0x000fea0003800000 */
[----:B------:R-:W-:Y:S01]  /*97a0*/  IMAD.SHL.U32 R9, R6, 0x100, RZ ;  /* 0x0000010006097824 */ /* 0x000fe200078e00ff */
[----:B------:R-:W-:Y:S01]  /*97b0*/  SHF.L.U32 R14, R7, 0x7, RZ ;  /* 0x00000007070e7819 */ /* 0x000fe200000006ff */
[----:B------:R-:W-:Y:S01]  /*97c0*/  IMAD.MOV.U32 R19, RZ, RZ, RZ ;  /* 0x000000ffff137224 */ /* 0x000fe200078e00ff */
[----:B------:R-:W-:Y:S01]  /*97d0*/  MOV R5, R3 ;  /* 0x0000000300057202 */ /* 0x000fe20000000f00 */
[----:B------:R-:W-:Y:S02]  /*97e0*/  IMAD.MOV.U32 R4, RZ, RZ, R12 ;  /* 0x000000ffff047224 */ /* 0x000fe400078e000c */
[----:B------:R-:W-:-:S07]  /*97f0*/  IMAD.MOV.U32 R6, RZ, RZ, R0 ;  /* 0x000000ffff067224 */ /* 0x000fce00078e0000 */
.L_x_222:
[----:B------:R-:W1:Y:S01]  /*9800*/  S2R R8, SR_CgaCtaId ;  /* 0x0000000000087919 */ /* 0x000e620000008800 */
[----:B------:R-:W-:-:S04]  /*9810*/  MOV R7, 0x400 ;  /* 0x0000040000077802 */ /* 0x000fc80000000f00 */
[----:B-1----:R-:W-:Y:S02]  /*9820*/  LEA R15, R8, R7, 0x18 ;  /* 0x00000007080f7211 */ /* 0x002fe400078ec0ff */
[----:B------:R-:W-:Y:S01]  /*9830*/  SHF.L.U32 R7, R5, 0x1f, RZ ;  /* 0x0000001f05077819 */ /* 0x000fe200000006ff */
[----:B------:R-:W1:Y:S02]  /*9840*/  @!P2 LDC R8, c[0x0][0x500] ;  /* 0x00014000ff08ab82 */ /* 0x000e640000000800 */
[----:B------:R-:W-:-:S04]  /*9850*/  IMAD R20, R6, 0x8, R15 ;  /* 0x0000000806147824 */ /* 0x000fc800078e020f */
[----:B------:R-:W2:Y:S02]  /*9860*/  SYNCS.PHASECHK.TRANS64.TRYWAIT P1, [R20+URZ+0x20], R7 ;  /* 0x00002007140075a7 */ /* 0x000ea4000802017f */
[----:B--2---:R-:W-:Y:S05]  /*9870*/  @!P1 BRA `(.L_x_219) ;  /* 0x0000001400309947 */ /* 0x004fea0003800000 */
.L_x_256:
[----:B--2---:R-:W-:Y:S01]  /*9880*/  PRMT R7, R18, 0x9910, RZ ;  /* 0x0000991012077816 */ /* 0x004fe200000000ff */
[----:B-1----:R1:W-:Y:S03]  /*9890*/  @!P2 SYNCS.ARRIVE.TRANS64 RZ, [R20+URZ], R8 ;  /* 0x0000000814ffa9a7 */ /* 0x0023e6000800003f */
[----:B------:R-:W-:-:S13]  /*98a0*/  ISETP.NE.AND P1, PT, R7, 0x2, PT ;  /* 0x000000020700780c */ /* 0x000fda0003f25270 */
[----:B-1----:R-:W-:Y:S05]  /*98b0*/  @P1 BRA `(.L_x_220) ;  /* 0x0000000000041947 */ /* 0x002fea0003800000 */
[----:B------:R-:W-:Y:S01]  /*98c0*/  BPT.TRAP 0x1 ;  /* 0x000000040000795c */ /* 0x000fe20000300000 */
.L_x_220:
[----:B------:R-:W-:Y:S05]  /*98d0*/  @P0 BRA `(.L_x_221) ;  /* 0x0000000000040947 */ /* 0x000fea0003800000 */
[----:B------:R-:W-:Y:S01]  /*98e0*/  BPT.TRAP 0x1 ;  /* 0x000000040000795c */ /* 0x000fe20000300000 */
.L_x_221:
[C---:B------:R-:W-:Y:S01]  /*98f0*/  LEA R7, R6.reuse, R15, 0xe ;  /* 0x0000000f06077211 */ /* 0x040fe200078e70ff */
[----:B------:R-:W-:Y:S01]  /*9900*/  IMAD R15, R6, 0x8000, R15 ;  /* 0x00008000060f7824 */ /* 0x000fe200078e020f */
[----:B------:R-:W-:Y:S01]  /*9910*/  R2UR UR9, R20 ;  /* 0x00000000140972ca */ /* 0x000fe200000e0000 */
[----:B------:R-:W-:Y:S01]  /*9920*/  UIADD3 UR4, UP0, UR20, 0xf0, URZ ;  /* 0x000000f014047890 */ /* 0x000fe2000ff1e03f */
[----:B------:R-:W-:Y:S01]  /*9930*/  R2UR UR5, R7 ;  /* 0x00000000070572ca */ /* 0x000fe200000e0000 */
[----:B------:R-:W-:Y:S01]  /*9940*/  UIADD3 UR22, UP1, UR20, 0x1f0, URZ ;  /* 0x000001f014167890 */ /* 0x000fe2000ff3e03f */
[----:B------:R-:W-:Y:S01]  /*9950*/  R2UR UR8, R15 ;  /* 0x000000000f0872ca */ /* 0x000fe200000e0000 */
[----:B------:R-:W-:Y:S01]  /*9960*/  VIADD R6, R6, 0x1 ;  /* 0x0000000106067836 */ /* 0x000fe20000000000 */
[----:B------:R-:W-:Y:S01]  /*9970*/  R2UR UR11, R14 ;  /* 0x000000000e0b72ca */ /* 0x000fe200000e0000 */
[----:B------:R-:W-:Y:S01]  /*9980*/  UIADD3.X UR23, URZ, UR21, URZ, UP1, !UPT ;  /* 0x000000153f177290 */ /* 0x000fe20008ffe43f */
[----:B------:R-:W-:Y:S01]  /*9990*/  R2UR UR10, R19 ;  /* 0x00000000130a72ca */ /* 0x000fe200000e0000 */
[----:B------:R-:W-:Y:S01]  /*99a0*/  UMOV UR6, 0x0 ;  /* 0x0000000000067882 */ /* 0x000fe20000000000 */
[----:B------:R-:W-:Y:S01]  /*99b0*/  R2UR UR12, R13 ;  /* 0x000000000d0c72ca */ /* 0x000fe200000e0000 */
[----:B------:R-:W-:Y:S01]  /*99c0*/  UMOV UR7, 0x10000000 ;  /* 0x1000000000077882 */ /* 0x000fe20000000000 */
[----:B------:R-:W-:Y:S01]  /*99d0*/  IADD3 R4, R4, -0x1, RZ ;  /* 0xffffffff04047810 */ /* 0x000fe20007ffe0ff */
[----:B------:R-:W-:Y:S01]  /*99e0*/  VIADD R19, R19, 0x40 ;  /* 0x0000004013137836 */ /* 0x000fe20000000000 */
[----:B------:R-:W-:Y:S01]  /*99f0*/  R2UR UR18, R9 ;  /* 0x00000000091272ca */ /* 0x000fe200000e0000 */
[----:B------:R-:W-:Y:S01]  /*9a00*/  UIADD3 UR13, UR5, 0x8400, URZ ;  /* 0x00008400050d7890 */ /* 0x000fe2000fffe03f */
[----:B------:R-:W-:Y:S01]  /*9a10*/  ISETP.GT.AND P3, PT, R4, 0x1, PT ;  /* 0x000000010400780c */ /* 0x000fe20003f64270 */
[----:B------:R-:W-:Y:S01]  /*9a20*/  UIADD3.X UR5, URZ, UR21, URZ, UP0, !UPT ;  /* 0x000000153f057290 */ /* 0x000fe200087fe43f */
[----:B------:R-:W-:Y:S01]  /*9a30*/  ISETP.NE.AND P1, PT, R6, 0x4, PT ;  /* 0x000000040600780c */ /* 0x000fe20003f25270 */
[----:B------:R-:W-:-:S03]  /*9a40*/  UIADD3 UR14, UR8, 0x18400, URZ ;  /* 0x00018400080e7890 */ /* 0x000fc6000fffe03f */
[----:B------:R-:W-:Y:S01]  /*9a50*/  UMOV UR8, UR13 ;  /* 0x0000000d00087c82 */ /* 0x000fe20008000000 */
[----:B------:R-:W-:Y:S02]  /*9a60*/  SEL R8, RZ, 0x1, P1 ;  /* 0x00000001ff087807 */ /* 0x000fe40000800000 */
[----:B------:R-:W-:Y:S01]  /*9a70*/  SEL R6, R6, RZ, P1 ;  /* 0x000000ff06067207 */ /* 0x000fe20000800000 */
[----:B------:R1:W-:Y:S01]  /*9a80*/  UTMALDG.3D [UR8], [UR4], desc[UR6] ;  /* 0x00000608040075b4 */ /* 0x0003e20008011000 */
[----:B------:R-:W-:Y:S01]  /*9a90*/  LOP3.LUT R5, R5, R8, RZ, 0x3c, !PT ;  /* 0x0000000805057212 */ /* 0x000fe200078e3cff */
[----:B-1----:R-:W-:Y:S01]  /*9aa0*/  UMOV UR8, UR14 ;  /* 0x0000000e00087c82 */ /* 0x002fe20008000000 */
[----:B------:R-:W-:Y:S02]  /*9ab0*/  UMOV UR11, UR18 ;  /* 0x00000012000b7c82 */ /* 0x000fe40008000000 */
[----:B------:R1:W-:Y:S02]  /*9ac0*/  UTMALDG.3D [UR8], [UR22], desc[UR6] ;  /* 0x00000608160075b4 */ /* 0x0003e40008011000 */
[----:B-1----:R-:W-:Y:S05]  /*9ad0*/  @P3 BRA `(.L_x_222) ;  /* 0xfffffffc00483947 */ /* 0x002fea000383ffff */
.L_x_218:
[----:B------:R-:W-:Y:S05]  /*9ae0*/  BSYNC B1 ;  /* 0x0000000000017941 */ /* 0x000fea0003800000 */
.L_x_217:
[----:B------:R-:W-:Y:S01]  /*9af0*/  LOP3.LUT P3, RZ, R10, 0xff, RZ, 0xc0, !PT ;  /* 0x000000ff0aff7812 */ /* 0x000fe2000786c0ff */
[----:B------:R-:W-:Y:S01]  /*9b00*/  IMAD.IADD R0, R11, 0x1, R0 ;  /* 0x000000010b007824 */ /* 0x000fe200078e0200 */
[----:B------:R-:W-:Y:S01]  /*9b10*/  IADD3 R16, P4, R16, UR46, RZ ;  /* 0x0000002e10107c10 */ /* 0x000fe2000ff9e0ff */
[----:B------:R-:W-:Y:S01]  /*9b20*/  ULDC.64 UR4, c[0x0][0x8f8] ;  /* 0x00023e0000047ab9 */ /* 0x000fe20000000a00 */
[----:B------:R-:W-:Y:S01]  /*9b30*/  BSSY B1, `(.L_x_223) ;  /* 0x000006d000017945 */ /* 0x000fe20003800000 */
[----:B------:R-:W-:Y:S01]  /*9b40*/  MOV R7, 0xffffffff ;  /* 0xffffffff00077802 */ /* 0x000fe20000000f00 */
[----:B------:R-:W-:Y:S01]  /*9b50*/  IMAD.MOV.U32 R13, RZ, RZ, -0x1 ;  /* 0xffffffffff0d7424 */ /* 0x000fe200078e00ff */
[----:B------:R-:W-:Y:S02]  /*9b60*/  SHF.R.U32.HI R4, RZ, 0x2, R0 ;  /* 0x00000002ff047819 */ /* 0x000fe40000011600 */
[----:B------:R-:W-:Y:S02]  /*9b70*/  ISETP.GT.U32.AND P1, PT, R0, 0x3, PT ;  /* 0x000000030000780c */ /* 0x000fe40003f24070 */
[----:B------:R-:W-:-:S02]  /*9b80*/  LOP3.LUT R4, R4, 0x1, RZ, 0xc0, !PT ;  /* 0x0000000104047812 */ /* 0x000fc400078ec0ff */
[----:B------:R-:W1:Y:S01]  /*9b90*/  @P3 S2R R6, SR_CgaCtaId ;  /* 0x0000000000063919 */ /* 0x000e620000008800 */
[----:B------:R-:W-:Y:S02]  /*9ba0*/  @P3 MOV R5, 0x400 ;  /* 0x0000040000053802 */ /* 0x000fe40000000f00 */
[----:B------:R-:W-:Y:S02]  /*9bb0*/  ISETP.LT.U32.AND P1, PT, R11, 0x4, P1 ;  /* 0x000000040b00780c */ /* 0x000fe40000f21070 */
[----:B------:R-:W-:Y:S02]  /*9bc0*/  IADD3.X R17, R17, UR39, RZ, P4, !PT ;  /* 0x0000002711117c10 */ /* 0x000fe4000a7fe4ff */
[----:B------:R-:W-:Y:S02]  /*9bd0*/  ISETP.GE.U32.AND P4, PT, R16, UR4, PT ;  /* 0x0000000410007c0c */ /* 0x000fe4000bf86070 */
[----:B------:R-:W-:Y:S02]  /*9be0*/  LOP3.LUT R0, R0, 0x3, RZ, 0xc0, !PT ;  /* 0x0000000300007812 */ /* 0x000fe400078ec0ff */
[----:B------:R-:W-:-:S02]  /*9bf0*/  PRMT R10, RZ, 0x7610, R10 ;  /* 0x00007610ff0a7816 */ /* 0x000fc4000000000a */
[----:B-1----:R-:W-:Y:S01]  /*9c00*/  @P3 LEA R5, R6, R5, 0x18 ;  /* 0x0000000506053211 */ /* 0x002fe200078ec0ff */
[----:B------:R-:W-:-:S03]  /*9c10*/  IMAD.MOV.U32 R6, RZ, RZ, -0x1 ;  /* 0xffffffffff067424 */ /* 0x000fc600078e00ff */
[----:B------:R1:W-:Y:S01]  /*9c20*/  @P3 SYNCS.ARRIVE.TRANS64.A1T0 RZ, [R5+URZ+0x88], RZ ;  /* 0x000088ff05ff39a7 */ /* 0x0003e2000810003f */
[----:B------:R-:W-:Y:S02]  /*9c30*/  ISETP.NE.U32.AND P3, PT, R4, 0x1, PT ;  /* 0x000000010400780c */ /* 0x000fe40003f65070 */
[----:B------:R-:W-:Y:S02]  /*9c40*/  SEL R4, RZ, 0x1, !P1 ;  /* 0x00000001ff047807 */ /* 0x000fe40004800000 */
[----:B------:R-:W-:Y:S02]  /*9c50*/  ISETP.GE.U32.AND.EX P1, PT, R17, UR5, PT, P4 ;  /* 0x0000000511007c0c */ /* 0x000fe4000bf26140 */
[----:B------:R-:W-:-:S04]  /*9c60*/  ISETP.GT.U32.AND P3, PT, R11, 0x3, !P3 ;  /* 0x000000030b00780c */ /* 0x000fc80005f64070 */
[----:B-1----:R-:W-:-:S04]  /*9c70*/  SEL R5, RZ, 0x1, !P3 ;  /* 0x00000001ff057807 */ /* 0x002fc80005800000 */
[--C-:B------:R-:W-:Y:S02]  /*9c80*/  LOP3.LUT R3, R5, R3, R4.reuse, 0x96, !PT ;  /* 0x0000000305037212 */ /* 0x100fe400078e9604 */
[----:B------:R-:W-:Y:S01]  /*9c90*/  PRMT R4, RZ, 0x7610, R4 ;  /* 0x00007610ff047816 */ /* 0x000fe20000000004 */
[----:B------:R-:W-:Y:S06]  /*9ca0*/  @P1 BRA `(.L_x_224) ;  /* 0x0000000400541947 */ /* 0x000fec0003800000 */
[----:B------:R-:W-:Y:S01]  /*9cb0*/  ULDC.64 UR4, c[0x0][0x8d0] ;  /* 0x0002340000047ab9 */ /* 0x000fe20000000a00 */
[----:B------:R-:W1:Y:S01]  /*9cc0*/  S2R R14, SR_CTAID.X ;  /* 0x00000000000e7919 */ /* 0x000e620000002500 */
[----:B------:R-:W-:Y:S01]  /*9cd0*/  ISETP.NE.U32.AND P1, PT, RZ, UR4, PT ;  /* 0x00000004ff007c0c */ /* 0x000fe2000bf25070 */
[----:B------:R-:W-:Y:S01]  /*9ce0*/  ULDC UR7, c[0x0][0x8d8] ;  /* 0x0002360000077ab9 */ /* 0x000fe20000000800 */
[----:B------:R-:W-:Y:S01]  /*9cf0*/  MOV R4, R16 ;  /* 0x0000001000047202 */ /* 0x000fe20000000f00 */
[----:B------:R-:W2:Y:S01]  /*9d00*/  S2R R13, SR_CTAID.Y ;  /* 0x00000000000d7919 */ /* 0x000ea20000002600 */
[----:B------:R-:W-:Y:S01]  /*9d10*/  ISETP.NE.AND.EX P1, PT, RZ, UR5, PT, P1 ;  /* 0x00000005ff007c0c */ /* 0x000fe2000bf25310 */
[----:B------:R-:W-:-:S12]  /*9d20*/  IMAD.MOV.U32 R5, RZ, RZ, R17 ;  /* 0x000000ffff057224 */ /* 0x000fd800078e0011 */
[----:B------:R-:W-:Y:S05]  /*9d30*/  @!P1 BRA `(.L_x_225) ;  /* 0x0000000000289947 */ /* 0x000fea0003800000 */
[----:B------:R-:W-:Y:S02]  /*9d40*/  ULDC UR6, c[0x0][0x8dc] ;  /* 0x0002370000067ab9 */ /* 0x000fe40000000800 */
[----:B------:R-:W-:-:S05]  /*9d50*/  IADD3 R9, P1, R16, UR6, RZ ;  /* 0x0000000610097c10 */ /* 0x000fca000ff3e0ff */
[----:B------:R-:W-:-:S04]  /*9d60*/  IMAD.X R15, RZ, RZ, R17, P1 ;  /* 0x000000ffff0f7224 */ /* 0x000fc800008e0611 */
[----:B------:R-:W-:-:S04]  /*9d70*/  IMAD.WIDE.U32 R6, R15, UR4, RZ ;  /* 0x000000040f067c25 */ /* 0x000fc8000f8e00ff */
[----:B------:R-:W-:-:S04]  /*9d80*/  IMAD.WIDE.U32 R6, P1, R9, UR5, R6 ;  /* 0x0000000509067c25 */ /* 0x000fc8000f820006 */
[----:B------:R-:W-:Y:S01]  /*9d90*/  IMAD.WIDE.U32 R8, R9, UR4, RZ ;  /* 0x0000000409087c25 */ /* 0x000fe2000f8e00ff */
[----:B------:R-:W-:-:S03]  /*9da0*/  IADD3.X R5, RZ, RZ, RZ, P1, !PT ;  /* 0x000000ffff057210 */ /* 0x000fc60000ffe4ff */
[----:B------:R-:W-:Y:S01]  /*9db0*/  IMAD.MOV.U32 R4, RZ, RZ, R7 ;  /* 0x000000ffff047224 */ /* 0x000fe200078e0007 */
[----:B------:R-:W-:-:S05]  /*9dc0*/  IADD3 RZ, P1, R9, R6, RZ ;  /* 0x0000000609ff7210 */ /* 0x000fca0007f3e0ff */
[----:B------:R-:W-:-:S08]  /*9dd0*/  IMAD.WIDE.U32.X R4, R15, UR5, R4, P1 ;  /* 0x000000050f047c25 */ /* 0x000fd000088e0404 */
.L_x_225:
[--C-:B------:R-:W-:Y:S01]  /*9de0*/  SHF.R.U64 R8, R4, UR7, R5.reuse ;  /* 0x0000000704087c19 */ /* 0x100fe20008001205 */
[----:B------:R-:W-:Y:S01]  /*9df0*/  ULDC.64 UR4, c[0x0][0x8c8] ;  /* 0x0002320000047ab9 */ /* 0x000fe20000000a00 */
[----:B------:R-:W-:Y:S01]  /*9e00*/  SHF.R.U32.HI R4, RZ, UR7, R5 ;  /* 0x00000007ff047c19 */ /* 0x000fe20008011605 */
[----:B------:R-:W3:Y:S01]  /*9e10*/  LDC R25, c[0x0][0x144] ;  /* 0x00005100ff197b82 */ /* 0x000ee20000000800 */
[----:B------:R-:W-:Y:S01]  /*9e20*/  IADD3 R7, P1, RZ, -R8, RZ ;  /* 0x80000008ff077210 */ /* 0x000fe20007f3e0ff */
[----:B------:R-:W-:Y:S01]  /*9e30*/  ULDC.64 UR8, c[0x0][0x8e8] ;  /* 0x00023a0000087ab9 */ /* 0x000fe20000000a00 */
[----:B-1----:R-:W-:Y:S01]  /*9e40*/  I2FP.F32.U32 R9, R14 ;  /* 0x0000000e00097245 */ /* 0x002fe20000201000 */
[----:B------:R-:W-:Y:S02]  /*9e50*/  ULDC UR6, c[0x0][0x8b0] ;  /* 0x00022c0000067ab9 */ /* 0x000fe40000000800 */
[----:B------:R-:W-:Y:S01]  /*9e60*/  IMAD.X R4, RZ, RZ, ~R4, P1 ;  /* 0x000000ffff047224 */ /* 0x000fe200008e0e04 */
[----:B------:R-:W-:Y:S01]  /*9e70*/  ISETP.NE.U32.AND P1, PT, RZ, UR8, PT ;  /* 0x00000008ff007c0c */ /* 0x000fe2000bf25070 */
[----:B------:R-:W1:Y:S02]  /*9e80*/  LDC R20, c[0x0][0x148] ;  /* 0x00005200ff147b82 */ /* 0x000e640000000800 */
[----:B------:R-:W-:Y:S01]  /*9e90*/  IMAD R6, R4, UR4, RZ ;  /* 0x0000000404067c24 */ /* 0x000fe2000f8e02ff */
[----:B------:R-:W-:Y:S01]  /*9ea0*/  ISETP.NE.AND.EX P1, PT, RZ, UR9, PT, P1 ;  /* 0x00000009ff007c0c */ /* 0x000fe2000bf25310 */
[----:B------:R-:W-:Y:S01]  /*9eb0*/  IMAD.WIDE.U32 R4, R7, UR4, R16 ;  /* 0x0000000407047c25 */ /* 0x000fe2000f8e0010 */
[----:B------:R-:W-:-:S03]  /*9ec0*/  ULDC UR4, c[0x0][0x150] ;  /* 0x0000540000047ab9 */ /* 0x000fc60000000800 */
[----:B------:R-:W-:Y:S02]  /*9ed0*/  IMAD R7, R7, UR5, R6 ;  /* 0x0000000507077c24 */ /* 0x000fe4000f8e0206 */
[----:B------:R-:W-:Y:S01]  /*9ee0*/  FMUL R6, R9, UR4 ;  /* 0x0000000409067c20 */ /* 0x000fe20008400000 */
[----:B------:R-:W-:Y:S01]  /*9ef0*/  ULDC UR4, c[0x0][0x8c0] ;  /* 0x0002300000047ab9 */ /* 0x000fe20000000800 */
[----:B------:R-:W-:Y:S01]  /*9f00*/  ULDC UR5, c[0x0][0x154] ;  /* 0x0000550000057ab9 */ /* 0x000fe20000000800 */
[----:B------:R-:W-:-:S03]  /*9f10*/  IADD3 R5, R5, R7, RZ ;  /* 0x0000000705057210 */ /* 0x000fc60007ffe0ff */
[----:B------:R-:W4:Y:S01]  /*9f20*/  F2I.U32.TRUNC.NTZ R6, R6 ;  /* 0x0000000600067305 */ /* 0x000f22000020f000 */
[----:B------:R-:W-:Y:S02]  /*9f30*/  SHF.R.U64 R9, R4, UR4, R5 ;  /* 0x0000000404097c19 */ /* 0x000fe40008001205 */
[----:B--2---:R-:W-:-:S05]  /*9f40*/  I2FP.F32.U32 R4, R13 ;  /* 0x0000000d00047245 */ /* 0x004fca0000201000 */
[----:B------:R-:W-:Y:S01]  /*9f50*/  FMUL R21, R4, UR5 ;  /* 0x0000000504157c20 */ /* 0x000fe20008400000 */
[----:B------:R-:W-:Y:S01]  /*9f60*/  SHF.R.U32.HI R4, RZ, UR4, R5 ;  /* 0x00000004ff047c19 */ /* 0x000fe20008011605 */
[----:B------:R-:W-:-:S03]  /*9f70*/  ULDC UR4, c[0x0][0x900] ;  /* 0x0002400000047ab9 */ /* 0x000fc60000000800 */
[--C-:B------:R-:W-:Y:S01]  /*9f80*/  SHF.R.U64 R19, R9, UR6, R4.reuse ;  /* 0x0000000609137c19 */ /* 0x100fe20008001204 */
[----:B------:R-:W2:Y:S01]  /*9f90*/  F2I.U32.TRUNC.NTZ R21, R21 ;  /* 0x0000001500157305 */ /* 0x000ea2000020f000 */
[----:B------:R-:W-:Y:S01]  /*9fa0*/  SHF.R.U32.HI R4, RZ, UR6, R4 ;  /* 0x00000006ff047c19 */ /* 0x000fe20008011604 */
[----:B----4-:R-:W-:-:S03]  /*9fb0*/  IMAD.MOV R6, RZ, RZ, -R6 ;  /* 0x000000ffff067224 */ /* 0x010fc600078e0a06 */
[----:B------:R-:W-:Y:S01]  /*9fc0*/  SHF.R.U64 R15, R19, UR4, R4 ;  /* 0x00000004130f7c19 */ /* 0x000fe20008001204 */
[----:B---3--:R-:W-:Y:S01]  /*9fd0*/  IMAD R14, R25, R6, R14 ;  /* 0x00000006190e7224 */ /* 0x008fe200078e020e */
[----:B------:R-:W-:-:S03]  /*9fe0*/  SHF.R.U32.HI R23, RZ, UR4, R4 ;  /* 0x00000004ff177c19 */ /* 0x000fc60008011604 */
[----:B------:R-:W-:Y:S01]  /*9ff0*/  IMAD.MOV.U32 R4, RZ, RZ, R15 ;  /* 0x000000ffff047224 */ /* 0x000fe200078e000f */
[----:B------:R-:W-:Y:S01]  /*a000*/  MOV R5, R23 ;  /* 0x0000001700057202 */ /* 0x000fe20000000f00 */
[----:B--2---:R-:W-:Y:S06]  /*a010*/  @!P1 BRA `(.L_x_226) ;  /* 0x0000000000289947 */ /* 0x004fec0003800000 */
[----:B------:R-:W-:Y:S02]  /*a020*/  ULDC UR4, c[0x0][0x8f4] ;  /* 0x00023d0000047ab9 */ /* 0x000fe40000000800 */
[----:B------:R-:W-:-:S05]  /*a030*/  IADD3 R5, P1, R15, UR4, RZ ;  /* 0x000000040f057c10 */ /* 0x000fca000ff3e0ff */
[----:B------:R-:W-:-:S04]  /*a040*/  IMAD.X R23, RZ, RZ, R23, P1 ;  /* 0x000000ffff177224 */ /* 0x000fc800008e0617 */
[----:B------:R-:W-:-:S04]  /*a050*/  IMAD.WIDE.U32 R6, R23, UR8, RZ ;  /* 0x0000000817067c25 */ /* 0x000fc8000f8e00ff */
[----:B------:R-:W-:-:S04]  /*a060*/  IMAD.WIDE.U32 R6, P1, R5, UR9, R6 ;  /* 0x0000000905067c25 */ /* 0x000fc8000f820006 */
[----:B------:R-:W-:Y:S01]  /*a070*/  IMAD.WIDE.U32 R4, R5, UR8, RZ ;  /* 0x0000000805047c25 */ /* 0x000fe2000f8e00ff */
[----:B------:R-:W-:-:S04]  /*a080*/  MOV R4, R7 ;  /* 0x0000000700047202 */ /* 0x000fc80000000f00 */
[----:B------:R-:W-:Y:S01]  /*a090*/  IADD3 RZ, P3, R5, R6, RZ ;  /* 0x0000000605ff7210 */ /* 0x000fe20007f7e0ff */
[----:B------:R-:W-:-:S04]  /*a0a0*/  IMAD.X R5, RZ, RZ, RZ, P1 ;  /* 0x000000ffff057224 */ /* 0x000fc800008e06ff */
[----:B------:R-:W-:-:S08]  /*a0b0*/  IMAD.WIDE.U32.X R4, R23, UR9, R4, P3 ;  /* 0x0000000917047c25 */ /* 0x000fd000098e0404 */
.L_x_226:
[----:B------:R-:W-:Y:S01]  /*a0c0*/  ISETP.NE.AND P1, PT, R2, 0x1, PT ;  /* 0x000000010200780c */ /* 0x000fe20003f25270 */
[----:B------:R-:W-:Y:S01]  /*a0d0*/  ULDC UR4, c[0x0][0x8f0] ;  /* 0x00023c0000047ab9 */ /* 0x000fe20000000800 */
[----:B------:R-:W-:Y:S01]  /*a0e0*/  LOP3.LUT R19, R19, UR16, RZ, 0xc0, !PT ;  /* 0x0000001013137c12 */ /* 0x000fe2000f8ec0ff */
[----:B------:R-:W-:Y:S01]  /*a0f0*/  IMAD.MOV R21, RZ, RZ, -R21 ;  /* 0x000000ffff157224 */ /* 0x000fe200078e0a15 */
[----:B------:R-:W-:Y:S01]  /*a100*/  SHF.R.U64 R4, R4, UR4, R5 ;  /* 0x0000000404047c19 */ /* 0x000fe20008001205 */
[----:B------:R-:W-:Y:S01]  /*a110*/  ULDC UR4, c[0x0][0x8e0] ;  /* 0x0002380000047ab9 */ /* 0x000fe20000000800 */
[----:B------:R-:W-:Y:S01]  /*a120*/  ULDC UR5, c[0x0][0x8b8] ;  /* 0x00022e0000057ab9 */ /* 0x000fe20000000800 */
[----:B------:R-:W-:Y:S02]  /*a130*/  MOV R5, 0x1 ;  /* 0x0000000100057802 */ /* 0x000fe40000000f00 */
[----:B------:R-:W-:Y:S02]  /*a140*/  IMAD.MOV R6, RZ, RZ, -R4 ;  /* 0x000000ffff067224 */ /* 0x000fe400078e0a04 */
[----:B------:R-:W-:Y:S01]  /*a150*/  IMAD R19, R4, UR17, R19 ;  /* 0x0000001104137c24 */ /* 0x000fe2000f8e0213 */
[----:B------:R-:W-:Y:S01]  /*a160*/  LOP3.LUT R4, R9, UR15, RZ, 0xc0, !PT ;  /* 0x0000000f09047c12 */ /* 0x000fe2000f8ec0ff */
[----:B-1----:R-:W-:-:S02]  /*a170*/  @P1 IMAD R14, R20, R21, R13 ;  /* 0x00000015140e1224 */ /* 0x002fc400078e020d */
[----:B------:R-:W-:Y:S01]  /*a180*/  IMAD R15, R6, UR4, R15 ;  /* 0x00000004060f7c24 */ /* 0x000fe2000f8e020f */
[----:B------:R-:W-:Y:S01]  /*a190*/  ULDC UR4, c[0x0][0x8a8] ;  /* 0x00022a0000047ab9 */ /* 0x000fe20000000800 */
[----:B------:R-:W-:Y:S02]  /*a1a0*/  IMAD R14, R19, UR5, R14 ;  /* 0x00000005130e7c24 */ /* 0x000fe4000f8e020e */
[--C-:B------:R-:W-:Y:S01]  /*a1b0*/  IMAD R15, R15, UR4, R4.reuse ;  /* 0x000000040f0f7c24 */ /* 0x100fe2000f8e0204 */
[----:B------:R-:W-:Y:S01]  /*a1c0*/  PRMT R4, R5, 0x7610, R4 ;  /* 0x0000761005047816 */ /* 0x000fe20000000004 */
[----:B------:R-:W-:-:S03]  /*a1d0*/  IMAD.MOV.U32 R13, RZ, RZ, R8 ;  /* 0x000000ffff0d7224 */ /* 0x000fc600078e0008 */
[----:B------:R-:W-:Y:S02]  /*a1e0*/  SEL R6, R15, R14, !P1 ;  /* 0x0000000e0f067207 */ /* 0x000fe40004800000 */
[----:B------:R-:W-:-:S07]  /*a1f0*/  SEL R7, R14, R15, !P1 ;  /* 0x0000000f0e077207 */ /* 0x000fce0004800000 */
.L_x_224:
[----:B------:R-:W-:Y:S05]  /*a200*/  BSYNC B1 ;  /* 0x0000000000017941 */ /* 0x000fea0003800000 */
.L_x_223:
[----:B------:R-:W-:-:S13]  /*a210*/  LOP3.LUT P1, RZ, R4, 0xff, RZ, 0xc0, !PT ;  /* 0x000000ff04ff7812 */ /* 0x000fda000782c0ff */
[----:B------:R-:W-:Y:S05]  /*a220*/  @P1 BRA `(.L_x_227) ;  /* 0xfffffff400401947 */ /* 0x000fea000383ffff */
[----:B------:R-:W-:Y:S05]  /*a230*/  BSYNC B0 ;  /* 0x0000000000007941 */ /* 0x000fea0003800000 */
.L_x_215:
[----:B------:R-:W-:-:S03]  /*a240*/  UMOV UR4, 0xffffffff ;  /* 0xffffffff00047882 */ /* 0x000fc60000000000 */
[----:B------:R-:W-:Y:S05]  /*a250*/  BRA.DIV UR4, `(.L_x_228) ;  /* 0x0000000a04cc7947 */ /* 0x000fea000b800000 */
[----:B------:R-:W-:-:S13]  /*a260*/  ELECT P6, URZ, PT ;  /* 0x00000000003f782f */ /* 0x000fda00038c0000 */
.L_x_259:
[----:B------:R-:W-:Y:S05]  /*a270*/  @!P6 BRA `(.L_x_9) ;  /* 0x0000000000a4e947 */ /* 0x000fea0003800000 */
[----:B------:R-:W-:-:S04]  /*a280*/  LOP3.LUT R22, R22, 0x2, RZ, 0xfc, !PT ;  /* 0x0000000216167812 */ /* 0x000fc800078efcff */
[----:B------:R-:W-:-:S13]  /*a290*/  ISETP.NE.AND P0, PT, R22, 0x3, PT ;  /* 0x000000031600780c */ /* 0x000fda0003f05270 */
[----:B------:R-:W-:Y:S05]  /*a2a0*/  @!P0 BRA `(.L_x_229) ;  /* 0x0000000000048947 */ /* 0x000fea0003800000 */
[----:B------:R-:W-:Y:S01]  /*a2b0*/  BPT.TRAP 0x1 ;  /* 0x000000040000795c */ /* 0x000fe20000300000 */
.L_x_229:
[----:B------:R-:W1:Y:S01]  /*a2c0*/  S2R R5, SR_CgaCtaId ;  /* 0x0000000000057919 */ /* 0x000e620000008800 */
[----:B------:R-:W-:Y:S02]  /*a2d0*/  MOV R2, 0x400 ;  /* 0x0000040000027802 */ /* 0x000fe40000000f00 */
[----:B------:R-:W-:Y:S02]  /*a2e0*/  SHF.L.U32 R4, R3, 0x1f, RZ ;  /* 0x0000001f03047819 */ /* 0x000fe400000006ff */
[----:B-1----:R-:W-:-:S05]  /*a2f0*/  LEA R5, R5, R2, 0x18 ;  /* 0x0000000205057211 */ /* 0x002fca00078ec0ff */
[----:B------:R-:W-:-:S05]  /*a300*/  VIADD R5, R5, 0x20 ;  /* 0x0000002005057836 */ /* 0x000fca0000000000 */
[C---:B------:R-:W-:Y:S01]  /*a310*/  LEA R7, R0.reuse, R5, 0x3 ;  /* 0x0000000500077211 */ /* 0x040fe200078e18ff */
[----:B------:R-:W-:-:S03]  /*a320*/  VIADD R0, R0, 0x1 ;  /* 0x0000000100007836 */ /* 0x000fc60000000000 */
[----:B------:R-:W1:Y:S02]  /*a330*/  SYNCS.PHASECHK.TRANS64.TRYWAIT P0, [R7+URZ], R4 ;  /* 0x00000004070075a7 */ /* 0x000e64000800017f */
[----:B------:R-:W-:-:S04]  /*a340*/  ISETP.NE.AND P1, PT, R0, 0x4, PT ;  /* 0x000000040000780c */ /* 0x000fc80003f25270 */
[----:B------:R-:W-:Y:S02]  /*a350*/  SEL R2, RZ, 0x1, P1 ;  /* 0x00000001ff027807 */ /* 0x000fe40000800000 */
[----:B------:R-:W-:Y:S02]  /*a360*/  SEL R0, R0, RZ, P1 ;  /* 0x000000ff00007207 */ /* 0x000fe40000800000 */
[----:B------:R-:W-:-:S03]  /*a370*/  LOP3.LUT R9, R3, R2, RZ, 0x3c, !PT ;  /* 0x0000000203097212 */ /* 0x000fc600078e3cff */
[----:B------:R-:W-:Y:S01]  /*a380*/  IMAD R6, R0, 0x8, R5 ;  /* 0x0000000800067824 */ /* 0x000fe200078e0205 */
[----:B------:R-:W-:Y:S01]  /*a390*/  SHF.L.U32 R3, R9, 0x1f, RZ ;  /* 0x0000001f09037819 */ /* 0x000fe200000006ff */
[----:B-1----:R-:W-:Y:S06]  /*a3a0*/  @!P0 BRA `(.L_x_230) ;  /* 0x0000000800988947 */ /* 0x002fec0003800000 */
.L_x_260:
[----:B------:R-:W2:Y:S01]  /*a3b0*/  SYNCS.PHASECHK.TRANS64.TRYWAIT P0, [R6+URZ], R3 ;  /* 0x00000003060075a7 */ /* 0x000ea2000800017f */
[----:B------:R-:W-:-:S04]  /*a3c0*/  IADD3 R0, R0, 0x1, RZ ;  /* 0x0000000100007810 */ /* 0x000fc80007ffe0ff */
[----:B------:R-:W-:-:S04]  /*a3d0*/  ISETP.NE.AND P1, PT, R0, 0x4, PT ;  /* 0x000000040000780c */ /* 0x000fc80003f25270 */
[----:B------:R-:W-:Y:S02]  /*a3e0*/  SEL R2, RZ, 0x1, P1 ;  /* 0x00000001ff027807 */ /* 0x000fe40000800000 */
[----:B------:R-:W-:Y:S02]  /*a3f0*/  SEL R0, R0, RZ, P1 ;  /* 0x000000ff00007207 */ /* 0x000fe40000800000 */
[----:B------:R-:W-:-:S03]  /*a400*/  LOP3.LUT R9, R9, R2, RZ, 0x3c, !PT ;  /* 0x0000000209097212 */ /* 0x000fc600078e3cff */
[----:B-1----:R-:W-:Y:S01]  /*a410*/  IMAD R7, R0, 0x8, R5 ;  /* 0x0000000800077824 */ /* 0x002fe200078e0205 */
[----:B------:R-:W-:Y:S01]  /*a420*/  SHF.L.U32 R4, R9, 0x1f, RZ ;  /* 0x0000001f09047819 */ /* 0x000fe200000006ff */
[----:B--2---:R-:W-:Y:S06]  /*a430*/  @!P0 BRA `(.L_x_231) ;  /* 0x0000000800888947 */ /* 0x004fec0003800000 */
.L_x_261:
[----:B------:R-:W2:Y:S01]  /*a440*/  SYNCS.PHASECHK.TRANS64.TRYWAIT P0, [R7+URZ], R4 ;  /* 0x00000004070075a7 */ /* 0x000ea2000800017f */
[----:B------:R-:W-:-:S05]  /*a450*/  VIADD R0, R0, 0x1 ;  /* 0x0000000100007836 */ /* 0x000fca0000000000 */
[----:B------:R-:W-:-:S04]  /*a460*/  ISETP.NE.AND P1, PT, R0, 0x4, PT ;  /* 0x000000040000780c */ /* 0x000fc80003f25270 */
[----:B------:R-:W-:Y:S02]  /*a470*/  SEL R2, RZ, 0x1, P1 ;  /* 0x00000001ff027807 */ /* 0x000fe40000800000 */
[----:B------:R-:W-:Y:S02]  /*a480*/  SEL R0, R0, RZ, P1 ;  /* 0x000000ff00007207 */ /* 0x000fe40000800000 */
[----:B------:R-:W-:Y:S01]  /*a490*/  LOP3.LUT R2, R9, R2, RZ, 0x3c, !PT ;  /* 0x0000000209027212 */ /* 0x000fe200078e3cff */
[----:B--2---:R-:W-:Y:S06]  /*a4a0*/  @!P0 BRA `(.L_x_232) ;  /* 0x0000000800808947 */ /* 0x004fec0003800000 */
.L_x_262:
[----:B------:R-:W-:Y:S02]  /*a4b0*/  LEA R5, R0, R5, 0x3 ;  /* 0x0000000500057211 */ /* 0x000fe400078e18ff */
[----:B------:R-:W-:-:S07]  /*a4c0*/  SHF.L.U32 R0, R2, 0x1f, RZ ;  /* 0x0000001f02007819 */ /* 0x000fce00000006ff */
.L_x_233:
[----:B---3--:R3:W4:Y:S02]  /*a4d0*/  SYNCS.PHASECHK.TRANS64.TRYWAIT P0, [R5+URZ], R0 ;  /* 0x00000000050075a7 */ /* 0x008724000800017f */
[----:B----4-:R-:W-:Y:S05]  /*a4e0*/  @!P0 NANOSLEEP.SYNCS 0x989680 ;  /* 0x009896800000895d */ /* 0x010fea0003900000 */
[----:B------:R-:W4:Y:S02]  /*a4f0*/  @!P0 SYNCS.PHASECHK.TRANS64 P0, [R5+URZ], R0 ;  /* 0x00000000050085a7 */ /* 0x000f24000800007f */
[----:B----4-:R-:W-:Y:S05]  /*a500*/  @!P0 BRA `(.L_x_233) ;  /* 0xfffffffc00f08947 */ /* 0x010fea000383ffff */
.L_x_9:
[----:B------:R-:W-:Y:S05]  /*a510*/  BSYNC B6 ;  /* 0x0000000000067941 */ /* 0x000fea0003800000 */
.L_x_7:
[----:B------:R-:W-:Y:S05]  /*a520*/  EXIT ;  /* 0x000000000000794d */ /* 0x000fea0003800000 */
.L_x_22:
[----:B---3--:R3:W4:Y:S02]  /*a530*/  SYNCS.PHASECHK.TRANS64.TRYWAIT P1, [R3+URZ], R0 ;  /* 0x00000000030075a7 */ /* 0x008724000802017f */
[----:B----4-:R-:W-:Y:S05]  /*a540*/  @!P1 NANOSLEEP.SYNCS 0x989680 ;  /* 0x009896800000995d */ /* 0x010fea0003900000 */
[----:B------:R-:W4:Y:S02]  /*a550*/  @!P1 SYNCS.PHASECHK.TRANS64 P1, [R3+URZ], R0 ;  /* 0x00000000030095a7 */ /* 0x000f24000802007f */
[----:B----4-:R-:W-:Y:S05]  /*a560*/  @!P1 BRA `(.L_x_22) ;  /* 0xfffffffc00f09947 */ /* 0x010fea000383ffff */
[----:B------:R-:W-:Y:S05]  /*a570*/  BRA `(.L_x_21) ;  /* 0xffffff7000807947 */ /* 0x000fea000383ffff */
.L_x_27:
[----:B--2---:R-:W-:-:S04]  /*a580*/  IMAD.U32 R4, RZ, RZ, UR4 ;  /* 0x00000004ff047e24 */ /* 0x004fc8000f8e00ff */
[----:B------:R2:W3:Y:S03]  /*a590*/  SYNCS.PHASECHK.TRANS64.TRYWAIT P1, [R4+URZ], R3 ;  /* 0x00000003040075a7 */ /* 0x0004e6000802017f */
[----:B---3--:R-:W-:Y:S05]  /*a5a0*/  @!P1 NANOSLEEP.SYNCS 0x989680 ;  /* 0x009896800000995d */ /* 0x008fea0003900000 */
[----:B------:R-:W3:Y:S02]  /*a5b0*/  @!P1 SYNCS.PHASECHK.TRANS64 P1, [R4+URZ], R3 ;  /* 0x00000003040095a7 */ /* 0x000ee4000802007f */
[----:B---3--:R-:W-:Y:S05]  /*a5c0*/  @!P1 BRA `(.L_x_27) ;  /* 0xfffffffc00ec9947 */ /* 0x008fea000383ffff */
[----:B------:R-:W-:Y:S05]  /*a5d0*/  BRA `(.L_x_26) ;  /* 0xffffff74005c7947 */ /* 0x000fea000383ffff */
.L_x_50:
[----:B-1----:R-:W-:-:S04]  /*a5e0*/  IMAD.U32 R5, RZ, RZ, UR53 ;  /* 0x00000035ff057e24 */ /* 0x002fc8000f8e00ff */
[----:B------:R1:W2:Y:S03]  /*a5f0*/  SYNCS.PHASECHK.TRANS64.TRYWAIT P2, [R5+URZ+0x40], R4 ;  /* 0x00004004050075a7 */ /* 0x0002a6000804017f */
[----:B--2---:R-:W-:Y:S05]  /*a600*/  @!P2 NANOSLEEP.SYNCS 0x989680 ;  /* 0x009896800000a95d */ /* 0x004fea0003900000 */
[----:B------:R-:W2:Y:S02]  /*a610*/  @!P2 SYNCS.PHASECHK.TRANS64 P2, [R5+URZ+0x40], R4 ;  /* 0x000040040500a5a7 */ /* 0x000ea4000804007f */
[----:B--2---:R-:W-:Y:S05]  /*a620*/  @!P2 BRA `(.L_x_50) ;  /* 0xfffffffc00eca947 */ /* 0x004fea000383ffff */
[----:B------:R-:W-:Y:S05]  /*a630*/  BRA `(.L_x_234) ;  /* 0xffffff8400387947 */ /* 0x000fea000383ffff */
.L_x_61:
[----:B-1----:R1:W2:Y:S02]  /*a640*/  SYNCS.PHASECHK.TRANS64.TRYWAIT P3, [R4+URZ+0x40], R5 ;  /* 0x00004005040075a7 */ /* 0x0022a4000806017f */
[----:B--2---:R-:W-:Y:S05]  /*a650*/  @!P3 NANOSLEEP.SYNCS 0x989680 ;  /* 0x009896800000b95d */ /* 0x004fea0003900000 */
[----:B------:R-:W2:Y:S02]  /*a660*/  @!P3 SYNCS.PHASECHK.TRANS64 P3, [R4+URZ+0x40], R5 ;  /* 0x000040050400b5a7 */ /* 0x000ea4000806007f */
[----:B--2---:R-:W-:Y:S05]  /*a670*/  @!P3 BRA `(.L_x_61) ;  /* 0xfffffffc00f0b947 */ /* 0x004fea000383ffff */
[----:B------:R-:W-:Y:S05]  /*a680*/  BRA `(.L_x_235) ;  /* 0xffffff8c00987947 */ /* 0x000fea000383ffff */
.L_x_72:
[----:B-1----:R1:W2:Y:S02]  /*a690*/  SYNCS.PHASECHK.TRANS64.TRYWAIT P3, [R4+URZ+0x40], R5 ;  /* 0x00004005040075a7 */ /* 0x0022a4000806017f */
[----:B--2---:R-:W-:Y:S05]  /*a6a0*/  @!P3 NANOSLEEP.SYNCS 0x989680 ;  /* 0x009896800000b95d */ /* 0x004fea0003900000 */
[----:B------:R-:W2:Y:S02]  /*a6b0*/  @!P3 SYNCS.PHASECHK.TRANS64 P3, [R4+URZ+0x40], R5 ;  /* 0x000040050400b5a7 */ /* 0x000ea4000806007f */
[----:B--2---:R-:W-:Y:S05]  /*a6c0*/  @!P3 BRA `(.L_x_72) ;  /* 0xfffffffc00f0b947 */ /* 0x004fea000383ffff */
[----:B------:R-:W-:Y:S05]  /*a6d0*/  BRA `(.L_x_236) ;  /* 0xffffff9400947947 */ /* 0x000fea000383ffff */
.L_x_83:
[----:B-1----:R1:W2:Y:S02]  /*a6e0*/  SYNCS.PHASECHK.TRANS64.TRYWAIT P3, [R5+URZ+0x40], R4 ;  /* 0x00004004050075a7 */ /* 0x0022a4000806017f */
[----:B--2---:R-:W-:Y:S05]  /*a6f0*/  @!P3 NANOSLEEP.SYNCS 0x989680 ;  /* 0x009896800000b95d */ /* 0x004fea0003900000 */
[----:B------:R-:W2:Y:S02]  /*a700*/  @!P3 SYNCS.PHASECHK.TRANS64 P3, [R5+URZ+0x40], R4 ;  /* 0x000040040500b5a7 */ /* 0x000ea4000806007f */
[----:B--2---:R-:W-:Y:S05]  /*a710*/  @!P3 BRA `(.L_x_83) ;  /* 0xfffffffc00f0b947 */ /* 0x004fea000383ffff */
[----:B------:R-:W-:Y:S05]  /*a720*/  BRA `(.L_x_237) ;  /* 0xffffff9c00947947 */ /* 0x000fea000383ffff */
.L_x_94:
[----:B-1----:R1:W2:Y:S02]  /*a730*/  SYNCS.PHASECHK.TRANS64.TRYWAIT P3, [R4+URZ+0x40], R5 ;  /* 0x00004005040075a7 */ /* 0x0022a4000806017f */
[----:B--2---:R-:W-:Y:S05]  /*a740*/  @!P3 NANOSLEEP.SYNCS 0x989680 ;  /* 0x009896800000b95d */ /* 0x004fea0003900000 */
[----:B------:R-:W2:Y:S02]  /*a750*/  @!P3 SYNCS.PHASECHK.TRANS64 P3, [R4+URZ+0x40], R5 ;  /* 0x000040050400b5a7 */ /* 0x000ea4000806007f */
[----:B--2---:R-:W-:Y:S05]  /*a760*/  @!P3 BRA `(.L_x_94) ;  /* 0xfffffffc00f0b947 */ /* 0x004fea000383ffff */
[----:B------:R-:W-:Y:S05]  /*a770*/  BRA `(.L_x_238) ;  /* 0xffffffa400947947 */ /* 0x000fea000383ffff */
.L_x_105:
[----:B-1----:R1:W2:Y:S02]  /*a780*/  SYNCS.PHASECHK.TRANS64.TRYWAIT P3, [R4+URZ+0x40], R5 ;  /* 0x00004005040075a7 */ /* 0x0022a4000806017f */
[----:B--2---:R-:W-:Y:S05]  /*a790*/  @!P3 NANOSLEEP.SYNCS 0x989680 ;  /* 0x009896800000b95d */ /* 0x004fea0003900000 */
[----:B------:R-:W2:Y:S02]  /*a7a0*/  @!P3 SYNCS.PHASECHK.TRANS64 P3, [R4+URZ+0x40], R5 ;  /* 0x000040050400b5a7 */ /* 0x000ea4000806007f */
[----:B--2---:R-:W-:Y:S05]  /*a7b0*/  @!P3 BRA `(.L_x_105) ;  /* 0xfffffffc00f0b947 */ /* 0x004fea000383ffff */
[----:B------:R-:W-:Y:S05]  /*a7c0*/  BRA `(.L_x_239) ;  /* 0xffffffac008c7947 */ /* 0x000fea000383ffff */
.L_x_116:
[----:B-1----:R1:W2:Y:S02]  /*a7d0*/  SYNCS.PHASECHK.TRANS64.TRYWAIT P3, [R4+URZ+0x40], R5 ;  /* 0x00004005040075a7 */ /* 0x0022a4000806017f */
[----:B--2---:R-:W-:Y:S05]  /*a7e0*/  @!P3 NANOSLEEP.SYNCS 0x989680 ;  /* 0x009896800000b95d */ /* 0x004fea0003900000 */
[----:B------:R-:W2:Y:S02]  /*a7f0*/  @!P3 SYNCS.PHASECHK.TRANS64 P3, [R4+URZ+0x40], R5 ;  /* 0x000040050400b5a7 */ /* 0x000ea4000806007f */
[----:B--2---:R-:W-:Y:S05]  /*a800*/  @!P3 BRA `(.L_x_116) ;  /* 0xfffffffc00f0b947 */ /* 0x004fea000383ffff */
[----:B------:R-:W-:Y:S05]  /*a810*/  BRA `(.L_x_240) ;  /* 0xffffffb400847947 */ /* 0x000fea000383ffff */
.L_x_127:
[----:B-1----:R1:W2:Y:S02]  /*a820*/  SYNCS.PHASECHK.TRANS64.TRYWAIT P3, [R4+URZ+0x40], R41 ;  /* 0x00004029040075a7 */ /* 0x0022a4000806017f */
[----:B--2---:R-:W-:Y:S05]  /*a830*/  @!P3 NANOSLEEP.SYNCS 0x989680 ;  /* 0x009896800000b95d */ /* 0x004fea0003900000 */
[----:B------:R-:W2:Y:S02]  /*a840*/  @!P3 SYNCS.PHASECHK.TRANS64 P3, [R4+URZ+0x40], R41 ;  /* 0x000040290400b5a7 */ /* 0x000ea4000806007f */
[----:B--2---:R-:W-:Y:S05]  /*a850*/  @!P3 BRA `(.L_x_127) ;  /* 0xfffffffc00f0b947 */ /* 0x004fea000383ffff */
[----:B------:R-:W-:Y:S05]  /*a860*/  BRA `(.L_x_241) ;  /* 0xffffffbc00707947 */ /* 0x000fea000383ffff */
.L_x_147:
[----:B-1----:R-:W-:-:S04]  /*a870*/  MOV R3, UR4 ;  /* 0x0000000400037c02 */ /* 0x002fc80008000f00 */
[----:B------:R1:W2:Y:S03]  /*a880*/  SYNCS.PHASECHK.TRANS64.TRYWAIT P0, [R3+URZ+0x88], R0 ;  /* 0x00008800030075a7 */ /* 0x0002a6000800017f */
[----:B--2---:R-:W-:Y:S05]  /*a890*/  @!P0 NANOSLEEP.SYNCS 0x989680 ;  /* 0x009896800000895d */ /* 0x004fea0003900000 */
[----:B------:R-:W2:Y:S02]  /*a8a0*/  @!P0 SYNCS.PHASECHK.TRANS64 P0, [R3+URZ+0x88], R0 ;  /* 0x00008800030085a7 */ /* 0x000ea4000800007f */
[----:B--2---:R-:W-:Y:S05]  /*a8b0*/  @!P0 BRA `(.L_x_147) ;  /* 0xfffffffc00ec8947 */ /* 0x004fea000383ffff */
[----:B------:R-:W-:Y:S05]  /*a8c0*/  BRA `(.L_x_146) ;  /* 0xffffffd400487947 */ /* 0x000fea000383ffff */
.L_x_156:
[----:B-1----:R-:W-:-:S04]  /*a8d0*/  IMAD.U32 R5, RZ, RZ, UR13 ;  /* 0x0000000dff057e24 */ /* 0x002fc8000f8e00ff */
[----:B------:R1:W2:Y:S03]  /*a8e0*/  SYNCS.PHASECHK.TRANS64.TRYWAIT P1, [R5+URZ+0x60], R4 ;  /* 0x00006004050075a7 */ /* 0x0002a6000802017f */
[----:B--2---:R-:W-:Y:S05]  /*a8f0*/  @!P1 NANOSLEEP.SYNCS 0x989680 ;  /* 0x009896800000995d */ /* 0x004fea0003900000 */
[----:B------:R-:W2:Y:S02]  /*a900*/  @!P1 SYNCS.PHASECHK.TRANS64 P1, [R5+URZ+0x60], R4 ;  /* 0x00006004050095a7 */ /* 0x000ea4000802007f */
[----:B--2---:R-:W-:Y:S05]  /*a910*/  @!P1 BRA `(.L_x_156) ;  /* 0xfffffffc00ec9947 */ /* 0x004fea000383ffff */
[----:B------:R-:W-:Y:S05]  /*a920*/  BRA `(.L_x_242) ;  /* 0xffffffd8002c7947 */ /* 0x000fea000383ffff */
.L_x_162:
[----:B-12---:R-:W-:-:S04]  /*a930*/  IMAD.U32 R5, RZ, RZ, UR13 ;  /* 0x0000000dff057e24 */ /* 0x006fc8000f8e00ff */
[----:B------:R1:W2:Y:S03]  /*a940*/  SYNCS.PHASECHK.TRANS64.TRYWAIT P1, [R5+URZ+0x68], R4 ;  /* 0x00006804050075a7 */ /* 0x0002a6000802017f */
[----:B--2---:R-:W-:Y:S05]  /*a950*/  @!P1 NANOSLEEP.SYNCS 0x989680 ;  /* 0x009896800000995d */ /* 0x004fea0003900000 */
[----:B------:R-:W2:Y:S02]  /*a960*/  @!P1 SYNCS.PHASECHK.TRANS64 P1, [R5+URZ+0x68], R4 ;  /* 0x00006804050095a7 */ /* 0x000ea4000802007f */
[----:B--2---:R-:W-:Y:S05]  /*a970*/  @!P1 BRA `(.L_x_162) ;  /* 0xfffffffc00ec9947 */ /* 0x004fea000383ffff */
[----:B------:R-:W-:Y:S05]  /*a980*/  BRA `(.L_x_243) ;  /* 0xffffffd800747947 */ /* 0x000fea000383ffff */
.L_x_168:
[----:B-123--:R-:W-:-:S04]  /*a990*/  MOV R5, UR13 ;  /* 0x0000000d00057c02 */ /* 0x00efc80008000f00 */
[----:B------:R1:W2:Y:S03]  /*a9a0*/  SYNCS.PHASECHK.TRANS64.TRYWAIT P1, [R5+URZ+0x70], R4 ;  /* 0x00007004050075a7 */ /* 0x0002a6000802017f */
[----:B--2---:R-:W-:Y:S05]  /*a9b0*/  @!P1 NANOSLEEP.SYNCS 0x989680 ;  /* 0x009896800000995d */ /* 0x004fea0003900000 */
[----:B------:R-:W2:Y:S02]  /*a9c0*/  @!P1 SYNCS.PHASECHK.TRANS64 P1, [R5+URZ+0x70], R4 ;  /* 0x00007004050095a7 */ /* 0x000ea4000802007f */
[----:B--2---:R-:W-:Y:S05]  /*a9d0*/  @!P1 BRA `(.L_x_168) ;  /* 0xfffffffc00ec9947 */ /* 0x004fea000383ffff */
[----:B------:R-:W-:Y:S05]  /*a9e0*/  BRA `(.L_x_244) ;  /* 0xffffffd800c47947 */ /* 0x000fea000383ffff */
.L_x_174:
[----:B-1234-:R-:W-:-:S04]  /*a9f0*/  IMAD.U32 R5, RZ, RZ, UR13 ;  /* 0x0000000dff057e24 */ /* 0x01efc8000f8e00ff */
[----:B------:R1:W2:Y:S03]  /*aa00*/  SYNCS.PHASECHK.TRANS64.TRYWAIT P1, [R5+URZ+0x78], R4 ;  /* 0x00007804050075a7 */ /* 0x0002a6000802017f */
[----:B--2---:R-:W-:Y:S05]  /*aa10*/  @!P1 NANOSLEEP.SYNCS 0x989680 ;  /* 0x009896800000995d */ /* 0x004fea0003900000 */
[----:B------:R-:W2:Y:S02]  /*aa20*/  @!P1 SYNCS.PHASECHK.TRANS64 P1, [R5+URZ+0x78], R4 ;  /* 0x00007804050095a7 */ /* 0x000ea4000802007f */
[----:B--2---:R-:W-:Y:S05]  /*aa30*/  @!P1 BRA `(.L_x_174) ;  /* 0xfffffffc00ec9947 */ /* 0x004fea000383ffff */
[----:B------:R-:W-:Y:S05]  /*aa40*/  BRA `(.L_x_245) ;  /* 0xffffffdc00147947 */ /* 0x000fea000383ffff */
.L_x_180:
[----:B-1234-:R-:W-:-:S04]  /*aa50*/  IMAD.U32 R5, RZ, RZ, UR13 ;  /* 0x0000000dff057e24 */ /* 0x01efc8000f8e00ff */
[----:B------:R1:W2:Y:S03]  /*aa60*/  SYNCS.PHASECHK.TRANS64.TRYWAIT P1, [R5+URZ+0x60], R4 ;  /* 0x00006004050075a7 */ /* 0x0002a6000802017f */
[----:B--2---:R-:W-:Y:S05]  /*aa70*/  @!P1 NANOSLEEP.SYNCS 0x989680 ;  /* 0x009896800000995d */ /* 0x004fea0003900000 */
[----:B------:R-:W2:Y:S02]  /*aa80*/  @!P1 SYNCS.PHASECHK.TRANS64 P1, [R5+URZ+0x60], R4 ;  /* 0x00006004050095a7 */ /* 0x000ea4000802007f */
[----:B--2---:R-:W-:Y:S05]  /*aa90*/  @!P1 BRA `(.L_x_180) ;  /* 0xfffffffc00ec9947 */ /* 0x004fea000383ffff */
[----:B------:R-:W-:Y:S05]  /*aaa0*/  BRA `(.L_x_246) ;  /* 0xffffffdc00687947 */ /* 0x000fea000383ffff */
.L_x_186:
[----:B-1234-:R-:W-:-:S04]  /*aab0*/  MOV R5, UR13 ;  /* 0x0000000d00057c02 */ /* 0x01efc80008000f00 */
[----:B------:R1:W2:Y:S03]  /*aac0*/  SYNCS.PHASECHK.TRANS64.TRYWAIT P1, [R5+URZ+0x68], R4 ;  /* 0x00006804050075a7 */ /* 0x0002a6000802017f */
[----:B--2---:R-:W-:Y:S05]  /*aad0*/  @!P1 NANOSLEEP.SYNCS 0x989680 ;  /* 0x009896800000995d */ /* 0x004fea0003900000 */
[----:B------:R-:W2:Y:S02]  /*aae0*/  @!P1 SYNCS.PHASECHK.TRANS64 P1, [R5+URZ+0x68], R4 ;  /* 0x00006804050095a7 */ /* 0x000ea4000802007f */
[----:B--2---:R-:W-:Y:S05]  /*aaf0*/  @!P1 BRA `(.L_x_186) ;  /* 0xfffffffc00ec9947 */ /* 0x004fea000383ffff */
[----:B------:R-:W-:Y:S05]  /*ab00*/  BRA `(.L_x_247) ;  /* 0xffffffdc00ac7947 */ /* 0x000fea000383ffff */
.L_x_192:
[----:B-1234-:R-:W-:-:S04]  /*ab10*/  IMAD.U32 R5, RZ, RZ, UR13 ;  /* 0x0000000dff057e24 */ /* 0x01efc8000f8e00ff */
[----:B------:R1:W2:Y:S03]  /*ab20*/  SYNCS.PHASECHK.TRANS64.TRYWAIT P1, [R5+URZ+0x70], R4 ;  /* 0x00007004050075a7 */ /* 0x0002a6000802017f */
[----:B--2---:R-:W-:Y:S05]  /*ab30*/  @!P1 NANOSLEEP.SYNCS 0x989680 ;  /* 0x009896800000995d */ /* 0x004fea0003900000 */
[----:B------:R-:W2:Y:S02]  /*ab40*/  @!P1 SYNCS.PHASECHK.TRANS64 P1, [R5+URZ+0x70], R4 ;  /* 0x00007004050095a7 */ /* 0x000ea4000802007f */
[----:B--2---:R-:W-:Y:S05]  /*ab50*/  @!P1 BRA `(.L_x_192) ;  /* 0xfffffffc00ec9947 */ /* 0x004fea000383ffff */
[----:B------:R-:W-:Y:S05]  /*ab60*/  BRA `(.L_x_248) ;  /* 0xffffffdc00f07947 */ /* 0x000fea000383ffff */
.L_x_198:
[----:B-1234-:R-:W-:-:S04]  /*ab70*/  IMAD.U32 R5, RZ, RZ, UR13 ;  /* 0x0000000dff057e24 */ /* 0x01efc8000f8e00ff */
[----:B------:R1:W2:Y:S03]  /*ab80*/  SYNCS.PHASECHK.TRANS64.TRYWAIT P1, [R5+URZ+0x78], R4 ;  /* 0x00007804050075a7 */ /* 0x0002a6000802017f */
[----:B--2---:R-:W-:Y:S05]  /*ab90*/  @!P1 NANOSLEEP.SYNCS 0x989680 ;  /* 0x009896800000995d */ /* 0x004fea0003900000 */
[----:B------:R-:W2:Y:S02]  /*aba0*/  @!P1 SYNCS.PHASECHK.TRANS64 P1, [R5+URZ+0x78], R4 ;  /* 0x00007804050095a7 */ /* 0x000ea4000802007f */
[----:B--2---:R-:W-:Y:S05]  /*abb0*/  @!P1 BRA `(.L_x_198) ;  /* 0xfffffffc00ec9947 */ /* 0x004fea000383ffff */
[----:B------:R-:W-:Y:S05]  /*abc0*/  BRA `(.L_x_249) ;  /* 0xffffffe000347947 */ /* 0x000fea000383ffff */
.L_x_208:
[----:B------:R1:W1:Y:S02]  /*abd0*/  SYNCS.PHASECHK.TRANS64.TRYWAIT P0, [R0+URZ+0x60], R3 ;  /* 0x00006003000075a7 */ /* 0x000264000800017f */
[----:B-1----:R-:W-:Y:S05]  /*abe0*/  @!P0 NANOSLEEP.SYNCS 0x989680 ;  /* 0x009896800000895d */ /* 0x002fea0003900000 */
[----:B------:R-:W1:Y:S02]  /*abf0*/  @!P0 SYNCS.PHASECHK.TRANS64 P0, [R0+URZ+0x60], R3 ;  /* 0x00006003000085a7 */ /* 0x000e64000800007f */
[----:B-1----:R-:W-:Y:S05]  /*ac00*/  @!P0 BRA `(.L_x_208) ;  /* 0xfffffffc00f08947 */ /* 0x002fea000383ffff */
[----:B------:R-:W-:Y:S05]  /*ac10*/  BRA `(.L_x_250) ;  /* 0xffffffe800187947 */ /* 0x000fea000383ffff */
.L_x_210:
[----:B------:R1:W1:Y:S02]  /*ac20*/  SYNCS.PHASECHK.TRANS64.TRYWAIT P0, [R0+URZ+0x68], R3 ;  /* 0x00006803000075a7 */ /* 0x000264000800017f */
[----:B-1----:R-:W-:Y:S05]  /*ac30*/  @!P0 NANOSLEEP.SYNCS 0x989680 ;  /* 0x009896800000895d */ /* 0x002fea0003900000 */
[----:B------:R-:W1:Y:S02]  /*ac40*/  @!P0 SYNCS.PHASECHK.TRANS64 P0, [R0+URZ+0x68], R3 ;  /* 0x00006803000085a7 */ /* 0x000e64000800007f */
[----:B-1----:R-:W-:Y:S05]  /*ac50*/  @!P0 BRA `(.L_x_210) ;  /* 0xfffffffc00f08947 */ /* 0x002fea000383ffff */
[----:B------:R-:W-:Y:S05]  /*ac60*/  BRA `(.L_x_251) ;  /* 0xffffffe800147947 */ /* 0x000fea000383ffff */
.L_x_212:
[----:B------:R1:W1:Y:S02]  /*ac70*/  SYNCS.PHASECHK.TRANS64.TRYWAIT P0, [R0+URZ+0x70], R3 ;  /* 0x00007003000075a7 */ /* 0x000264000800017f */
[----:B-1----:R-:W-:Y:S05]  /*ac80*/  @!P0 NANOSLEEP.SYNCS 0x989680 ;  /* 0x009896800000895d */ /* 0x002fea0003900000 */
[----:B------:R-:W1:Y:S02]  /*ac90*/  @!P0 SYNCS.PHASECHK.TRANS64 P0, [R0+URZ+0x70], R3 ;  /* 0x00007003000085a7 */ /* 0x000e64000800007f */
[----:B-1----:R-:W-:Y:S05]  /*aca0*/  @!P0 BRA `(.L_x_212) ;  /* 0xfffffffc00f08947 */ /* 0x002fea000383ffff */
[----:B------:R-:W-:Y:S05]  /*acb0*/  BRA `(.L_x_252) ;  /* 0xffffffe800107947 */ /* 0x000fea000383ffff */
.L_x_216:
[----:B------:R-:W-:Y:S01]  /*acc0*/  BSSY B1, `(.L_x_253) ;  /* 0x0000006000017945 */ /* 0x000fe20003800000 */
[----:B------:R-:W-:-:S07]  /*acd0*/  MOV R15, 0xffffffff ;  /* 0xffffffff000f7802 */ /* 0x000fce0000000f00 */
[----:B------:R-:W-:Y:S05]  /*ace0*/  WARPSYNC.COLLECTIVE R15, `(.L_x_254) ;  /* 0x000000000f0c7348 */ /* 0x000fea0003c00000 */
[----:B------:R-:W-:Y:S02]  /*acf0*/  ELECT P6, UR62, PT ;  /* 0x00000000003e782f */ /* 0x000fe400038c0000 */
[----:B------:R-:W-:Y:S01]  /*ad00*/  MOV R14, UR62 ;  /* 0x0000003e000e7c02 */ /* 0x000fe20008000f00 */
[----:B------:R-:W-:Y:S10]  /*ad10*/  ENDCOLLECTIVE ;  /* 0x000000000000791b */ /* 0x000ff40003800000 */
.L_x_254:
[----:B------:R-:W-:Y:S05]  /*ad20*/  BSYNC B1 ;  /* 0x0000000000017941 */ /* 0x000fea0003800000 */
.L_x_253:
[----:B------:R-:W-:Y:S05]  /*ad30*/  BRA `(.L_x_255) ;  /* 0xffffffe800887947 */ /* 0x000fea000383ffff */
.L_x_219:
[----:B--2---:R2:W3:Y:S02]  /*ad40*/  SYNCS.PHASECHK.TRANS64.TRYWAIT P1, [R20+URZ+0x20], R7 ;  /* 0x00002007140075a7 */ /* 0x0044e4000802017f */
[----:B---3--:R-:W-:Y:S05]  /*ad50*/  @!P1 NANOSLEEP.SYNCS 0x989680 ;  /* 0x009896800000995d */ /* 0x008fea0003900000 */
[----:B------:R-:W3:Y:S02]  /*ad60*/  @!P1 SYNCS.PHASECHK.TRANS64 P1, [R20+URZ+0x20], R7 ;  /* 0x00002007140095a7 */ /* 0x000ee4000802007f */
[----:B---3--:R-:W-:Y:S05]  /*ad70*/  @!P1 BRA `(.L_x_219) ;  /* 0xfffffffc00f09947 */ /* 0x008fea000383ffff */
[----:B------:R-:W-:Y:S05]  /*ad80*/  BRA `(.L_x_256) ;  /* 0xffffffe800bc7947 */ /* 0x000fea000383ffff */
.L_x_228:
[----:B------:R-:W-:Y:S01]  /*ad90*/  BSSY B0, `(.L_x_257) ;  /* 0x0000006000007945 */ /* 0x000fe20003800000 */
[----:B------:R-:W-:-:S07]  /*ada0*/  IMAD.MOV.U32 R15, RZ, RZ, -0x1 ;  /* 0xffffffffff0f7424 */ /* 0x000fce00078e00ff */
[----:B------:R-:W-:Y:S05]  /*adb0*/  WARPSYNC.COLLECTIVE R15, `(.L_x_258) ;  /* 0x000000000f0c7348 */ /* 0x000fea0003c00000 */
[----:B------:R-:W-:Y:S02]  /*adc0*/  ELECT P6, UR62, PT ;  /* 0x00000000003e782f */ /* 0x000fe400038c0000 */
[----:B------:R-:W-:Y:S01]  /*add0*/  MOV R14, UR62 ;  /* 0x0000003e000e7c02 */ /* 0x000fe20008000f00 */
[----:B------:R-:W-:Y:S10]  /*ade0*/  ENDCOLLECTIVE ;  /* 0x000000000000791b */ /* 0x000ff40003800000 */
.L_x_258:
[----:B------:R-:W-:Y:S05]  /*adf0*/  BSYNC B0 ;  /* 0x0000000000007941 */ /* 0x000fea0003800000 */
.L_x_257:
[----:B------:R-:W-:Y:S05]  /*ae00*/  BRA `(.L_x_259) ;  /* 0xfffffff400187947 */ /* 0x000fea000383ffff */
.L_x_230:
[----:B-1----:R1:W2:Y:S02]  /*ae10*/  SYNCS.PHASECHK.TRANS64.TRYWAIT P0, [R7+URZ], R4 ;  /* 0x00000004070075a7 */ /* 0x0022a4000800017f */
[----:B--2---:R-:W-:Y:S05]  /*ae20*/  @!P0 NANOSLEEP.SYNCS 0x989680 ;  /* 0x009896800000895d */ /* 0x004fea0003900000 */
[----:B------:R-:W2:Y:S02]  /*ae30*/  @!P0 SYNCS.PHASECHK.TRANS64 P0, [R7+URZ], R4 ;  /* 0x00000004070085a7 */ /* 0x000ea4000800007f */
[----:B--2---:R-:W-:Y:S05]  /*ae40*/  @!P0 BRA `(.L_x_230) ;  /* 0xfffffffc00f08947 */ /* 0x004fea000383ffff */
[----:B------:R-:W-:Y:S05]  /*ae50*/  BRA `(.L_x_260) ;  /* 0xfffffff400547947 */ /* 0x000fea000383ffff */
.L_x_231:
[----:B-1----:R1:W2:Y:S02]  /*ae60*/  SYNCS.PHASECHK.TRANS64.TRYWAIT P0, [R6+URZ], R3 ;  /* 0x00000003060075a7 */ /* 0x0022a4000800017f */
[----:B--2---:R-:W-:Y:S05]  /*ae70*/  @!P0 NANOSLEEP.SYNCS 0x989680 ;  /* 0x009896800000895d */ /* 0x004fea0003900000 */
[----:B------:R-:W2:Y:S02]  /*ae80*/  @!P0 SYNCS.PHASECHK.TRANS64 P0, [R6+URZ], R3 ;  /* 0x00000003060085a7 */ /* 0x000ea4000800007f */
[----:B--2---:R-:W-:Y:S05]  /*ae90*/  @!P0 BRA `(.L_x_231) ;  /* 0xfffffffc00f08947 */ /* 0x004fea000383ffff */
[----:B------:R-:W-:Y:S05]  /*aea0*/  BRA `(.L_x_261) ;  /* 0xfffffff400647947 */ /* 0x000fea000383ffff */
.L_x_232:
[----:B--2---:R2:W3:Y:S02]  /*aeb0*/  SYNCS.PHASECHK.TRANS64.TRYWAIT P0, [R7+URZ], R4 ;  /* 0x00000004070075a7 */ /* 0x0044e4000800017f */
[----:B---3--:R-:W-:Y:S05]  /*aec0*/  @!P0 NANOSLEEP.SYNCS 0x989680 ;  /* 0x009896800000895d */ /* 0x008fea0003900000 */
[----:B------:R-:W3:Y:S02]  /*aed0*/  @!P0 SYNCS.PHASECHK.TRANS64 P0, [R7+URZ], R4 ;  /* 0x00000004070085a7 */ /* 0x000ee4000800007f */
[----:B---3--:R-:W-:Y:S05]  /*aee0*/  @!P0 BRA `(.L_x_232) ;  /* 0xfffffffc00f08947 */ /* 0x008fea000383ffff */
[----:B------:R-:W-:Y:S05]  /*aef0*/  BRA `(.L_x_262) ;  /* 0xfffffff4006c7947 */ /* 0x000fea000383ffff */
.L_x_263:
[----:B------:R-:W-:-:S00]  /*af00*/  BRA `(.L_x_263) ;  /* 0xfffffffc00fc7947 */ /* 0x000fc0000383ffff */
[----:B------:R-:W-:-:S00]  /*af10*/  NOP ;  /* 0x0000000000007918 */ /* 0x000fc00000000000 */
        /* <DEDUP_REMOVED lines=14> */
.L_x_264:


//--------------------- .nv.global.init           --------------------------
	.section	.nv.global.init,"aw",@progbits
.nv.global.init:
	.type		$str$22,@object
	.size		$str$22,($str$26 - $str$22)
$str$22:
        /*0000*/ 	.byte	0x6b, 0x5f, 0x74, 0x69, 0x6c, 0x65, 0x5f, 0x63, 0x6f, 0x75, 0x6e, 0x74, 0x20, 0x3e, 0x3d, 0x20
        /*0010*/ 	.byte	0x31, 0x00
	.type		$str$26,@object
	.size		$str$26,($str$27 - $str$26)
$str$26:
        /*0012*/ 	.byte	0x28, 0x61, 0x64, 0x64, 0x72, 0x65, 0x73, 0x73, 0x20, 0x26, 0x20, 0x6d, 0x61, 0x73, 0x6b, 0x29
        /*0022*/ 	.byte	0x20, 0x3d, 0x3d, 0x20, 0x30, 0x00
	.type		$str$27,@object
	.size		$str$27,($str$23 - $str$27)
$str$27:
        /*0028*/ 	.byte	0x2f, 0x74, 0x6d, 0x70, 0x2f, 0x63, 0x75, 0x74, 0x6c, 0x61, 0x73, 0x73, 0x5f, 0x73, 0x77, 0x65
        /*0038*/ 	.byte	0x65, 0x70, 0x5f, 0x73, 0x72, 0x63, 0x2f, 0x69, 0x6e, 0x63, 0x6c, 0x75, 0x64, 0x65, 0x2f, 0x63
        /*0048*/ 	.byte	0x75, 0x74, 0x65, 0x2f, 0x70, 0x6f, 0x69, 0x6e, 0x74, 0x65, 0x72, 0x5f, 0x66, 0x6c, 0x61, 0x67
        /*0058*/ 	.byte	0x67, 0x65, 0x64, 0x2e, 0x68, 0x70, 0x70, 0x00
	.type		$str$23,@object
	.size		$str$23,(__unnamed_2 - $str$23)
$str$23:
        /*0060*/ 	.byte	0x2f, 0x74, 0x6d, 0x70, 0x2f, 0x63, 0x75, 0x74, 0x6c, 0x61, 0x73, 0x73, 0x5f, 0x73, 0x77, 0x65
        /*0070*/ 	.byte	0x65, 0x70, 0x5f, 0x73, 0x72, 0x63, 0x2f, 0x69, 0x6e, 0x63, 0x6c, 0x75, 0x64, 0x65, 0x2f, 0x63
        /*0080*/ 	.byte	0x75, 0x74, 0x6c, 0x61, 0x73, 0x73, 0x2f, 0x67, 0x65, 0x6d, 0x6d, 0x2f, 0x63, 0x6f, 0x6c, 0x6c
        /*0090*/ 	.byte	0x65, 0x63, 0x74, 0x69, 0x76, 0x65, 0x2f, 0x73, 0x6d, 0x39, 0x30, 0x5f, 0x6d, 0x6d, 0x61, 0x5f
        /*00a0*/ 	.byte	0x74, 0x6d, 0x61, 0x5f, 0x67, 0x6d, 0x6d, 0x61, 0x5f, 0x73, 0x73, 0x5f, 0x77, 0x61, 0x72, 0x70
        /*00b0*/ 	.byte	0x73, 0x70, 0x65, 0x63, 0x69, 0x61, 0x6c, 0x69, 0x7a, 0x65, 0x64, 0x2e, 0x68, 0x70, 0x70, 0x00
	.type		__unnamed_2,@object
	.size		__unnamed_2,(__unnamed_1 - __unnamed_2)
__unnamed_2:
        /*00c0*/ 	.byte	0x61, 0x75, 0x74, 0x6f, 0x20, 0x63, 0x75, 0x74, 0x65, 0x3a, 0x3a, 0x61, 0x73, 0x5f, 0x70, 0x6f
        /* <DEDUP_REMOVED lines=27> */
        /*0280*/ 	.byte	0x3c, 0x34, 0x30, 0x39, 0x36, 0x3e, 0x3e, 0x3e, 0x3e, 0x3e, 0x5d, 0x00
	.type		__unnamed_1,@object
	.size		__unnamed_1,(.L_0 - __unnamed_1)
__unnamed_1:
        /* <DEDUP_REMOVED lines=181> */
        /*0ddc*/ 	.byte	0x74, 0x69, 0x74, 0x79, 0x5d, 0x00
.L_0:


//--------------------- .nv.shared._ZN7cutlass13device_kernelINS_4gemm6kernel13GemmUniversalIN4cute5tupleIJiiiiEEENS1_10collective13CollectiveMmaINS1_34MainloopSm90TmaGmmaWarpSpecializedILi4ENS5_IJNS4_1CILi1EEESB_SB_EEENS1_35KernelTmaWarpSpecializedCooperativeEEENS5_IJNSA_ILi128EEENSA_ILi256EEENSA_ILi64EEEEEENS_10bfloat16_tENS5_IJlSB_lEEESJ_SK_NS4_8TiledMMAINS4_8MMA_AtomIJNS4_4SM904GMMA28MMA_64x256x16_F32BF16BF16_SSILNSO_5MajorE0ELSQ_0ELNSO_7ScaleInE1ELSR_1EEEEEENS4_6LayoutINS5_IJNSA_ILi2EEESB_SB_EEENS5_IJSB_NSA_ILi0EEESX_EEEEENS5_IJNS4_10UnderscoreES10_S10_EEEEENS4_13SM90_TMA_LOADENS4_14ComposedLayoutINS4_7SwizzleILi3ELi4ELi3EEENS4_18smem_ptr_flag_bitsILi16EEENSU_INS5_IJNSA_ILi8EEESH_EEENS5_IJSH_SB_EEEEEEEvNS4_8identityES13_S1D_vS1E_EENS_8epilogue10collective18CollectiveEpilogueINS1G_22Sm90TmaWarpSpecializedILi4ELi2ELi16ELb1ELb0EEEJSI_NS5_IJSF_NSA_ILi32EEEEEESJ_SK_SJ_SK_NS1G_6fusion15FusionCallbacksIS1K_NS1N_17LinCombPerRowBiasISJ_fSJ_SJ_fLi8ELNS_15FloatRoundStyleE2EEESI_S1M_JEEES13_NS14_INS15_ILi2ELi4ELi3EEES18_NSU_INS5_IJS19_S1L_EEENS5_IJS1L_SB_EEEEEEENS4_17SM75_U32x4_LDSM_NENS4_14SM90_TMA_STOREES1X_NS4_17SM90_U32x4_STSM_NENS4_9Copy_AtomIJS20_NS_6half_tEEEEvEEEvvEEEEvNT_6ParamsE --------------------------
	.section	.nv.shared._ZN7cutlass13device_kernelINS_4gemm6kernel13GemmUniversalIN4cute5tupleIJiiiiEEENS1_10collective13CollectiveMmaINS1_34MainloopSm90TmaGmmaWarpSpecializedILi4ENS5_IJNS4_1CILi1EEESB_SB_EEENS1_35KernelTmaWarpSpecializedCooperativeEEENS5_IJNSA_ILi128EEENSA_ILi256EEENSA_ILi64EEEEEENS_10bfloat16_tENS5_IJlSB_lEEESJ_SK_NS4_8TiledMMAINS4_8MMA_AtomIJNS4_4SM904GMMA28MMA_64x256x16_F32BF16BF16_SSILNSO_5MajorE0ELSQ_0ELNSO_7ScaleInE1ELSR_1EEEEEENS4_6LayoutINS5_IJNSA_ILi2EEESB_SB_EEENS5_IJSB_NSA_ILi0EEESX_EEEEENS5_IJNS4_10UnderscoreES10_S10_EEEEENS4_13SM90_TMA_LOADENS4_14ComposedLayoutINS4_7SwizzleILi3ELi4ELi3EEENS4_18smem_ptr_flag_bitsILi16EEENSU_INS5_IJNSA_ILi8EEESH_EEENS5_IJSH_SB_EEEEEEEvNS4_8identityES13_S1D_vS1E_EENS_8epilogue10collective18CollectiveEpilogueINS1G_22Sm90TmaWarpSpecializedILi4ELi2ELi16ELb1ELb0EEEJSI_NS5_IJSF_NSA_ILi32EEEEEESJ_SK_SJ_SK_NS1G_6fusion15FusionCallbacksIS1K_NS1N_17LinCombPerRowBiasISJ_fSJ_SJ_fLi8ELNS_15FloatRoundStyleE2EEESI_S1M_JEEES13_NS14_INS15_ILi2ELi4ELi3EEES18_NSU_INS5_IJS19_S1L_EEENS5_IJS1L_SB_EEEEEEENS4_17SM75_U32x4_LDSM_NENS4_14SM90_TMA_STOREES1X_NS4_17SM90_U32x4_STSM_NENS4_9Copy_AtomIJS20_NS_6half_tEEEEvEEEvvEEEEvNT_6ParamsE,"aw",@nobits
	.sectionflags	@""
	.align	16
	.zero		1024


//--------------------- .nv.shared.reserved.0     --------------------------
	.section	.nv.shared.reserved.0,"aw",@nobits
	.weak		__nv_reservedSMEM_offset_0_alias
	.size		__nv_reservedSMEM_offset_0_alias, 0, 0
	.other		__nv_reservedSMEM_offset_0_alias,@"STO_CUDA_RESERVED_SHARED STV_DEFAULT"
__nv_reservedSMEM_offset_0_alias:
	.zero		0


//--------------------- .nv.global                --------------------------
	.section	.nv.global,"aw",@nobits
.nv.global:
	.type		_ZN39_INTERNAL_9e7a7145_4_k_cu_bd969c85_27954cute1_E,@object
	.size		_ZN39_INTERNAL_9e7a7145_4_k_cu_bd969c85_27954cute1_E,(_ZN39_INTERNAL_9e7a7145_4_k_cu_bd969c85_27954cuda3std3__45__cpo6cbeginE - _ZN39_INTERNAL_9e7a7145_4_k_cu_bd969c85_27954cute1_E)
_ZN39_INTERNAL_9e7a7145_4_k_cu_bd969c85_27954cute1_E:
	.zero		1
	.type		_ZN39_INTERNAL_9e7a7145_4_k_cu_bd969c85_27954cuda3std3__45__cpo6cbeginE,@object
	.size		_ZN39_INTERNAL_9e7a7145_4_k_cu_bd969c85_27954cuda3std3__45__cpo6cbeginE,(_ZN39_INTERNAL_9e7a7145_4_k_cu_bd969c85_27954cuda3std3__48in_placeE - _ZN39_INTERNAL_9e7a7145_4_k_cu_bd969c85_27954cuda3std3__45__cpo6cbeginE)
_ZN39_INTERNAL_9e7a7145_4_k_cu_bd969c85_27954cuda3std3__45__cpo6cbeginE:
	.zero		1
	.type		_ZN39_INTERNAL_9e7a7145_4_k_cu_bd969c85_27954cuda3std3__48in_placeE,@object
	.size		_ZN39_INTERNAL_9e7a7145_4_k_cu_bd969c85_27954cuda3std3__48in_placeE,(_ZN39_INTERNAL_9e7a7145_4_k_cu_bd969c85_27954cuda3std6ranges3__45__cpo9iter_moveE - _ZN39_INTERNAL_9e7a7145_4_k_cu_bd969c85_27954cuda3std3__48in_placeE)
_ZN39_INTERNAL_9e7a7145_4_k_cu_bd969c85_27954cuda3std3__48in_placeE:
	.zero		1
	.type		_ZN39_INTERNAL_9e7a7145_4_k_cu_bd969c85_27954cuda3std6ranges3__45__cpo9iter_moveE,@object
	.size		_ZN39_INTERNAL_9e7a7145_4_k_cu_bd969c85_27954cuda3std6ranges3__45__cpo9iter_moveE,(_ZN39_INTERNAL_9e7a7145_4_k_cu_bd969c85_27954cuda3std3__45__cpo5beginE - _ZN39_INTERNAL_9e7a7145_4_k_cu_bd969c85_27954cuda3std6ranges3__45__cpo9iter_moveE)
_ZN39_INTERNAL_9e7a7145_4_k_cu_bd969c85_27954cuda3std6ranges3__45__cpo9iter_moveE:
	.zero		1
	.type		_ZN39_INTERNAL_9e7a7145_4_k_cu_bd969c85_27954cuda3std3__45__cpo5beginE,@object
	.size		_ZN39_INTERNAL_9e7a7145_4_k_cu_bd969c85_27954cuda3std3__45__cpo5beginE,(_ZN39_INTERNAL_9e7a7145_4_k_cu_bd969c85_27954cuda3std3__441_GLOBAL__N__9e7a7145_4_k_cu_bd969c85_27956ignoreE - _ZN39_INTERNAL_9e7a7145_4_k_cu_bd969c85_27954cuda3std3__45__cpo5beginE)
_ZN39_INTERNAL_9e7a7145_4_k_cu_bd969c85_27954cuda3std3__45__cpo5beginE:
	.zero		1
	.type		_ZN39_INTERNAL_9e7a7145_4_k_cu_bd969c85_27954cuda3std3__441_GLOBAL__N__9e7a7145_4_k_cu_bd969c85_27956ignoreE,@object
	.size		_ZN39_INTERNAL_9e7a7145_4_k_cu_bd969c85_27954cuda3std3__441_GLOBAL__N__9e7a7145_4_k_cu_bd969c85_27956ignoreE,(_ZN39_INTERNAL_9e7a7145_4_k_cu_bd969c85_27954cute7productE - _ZN39_INTERNAL_9e7a7145_4_k_cu_bd969c85_27954cuda3std3__441_GLOBAL__N__9e7a7145_4_k_cu_bd969c85_27956ignoreE)
_ZN39_INTERNAL_9e7a7145_4_k_cu_bd969c85_27954cuda3std3__441_GLOBAL__N__9e7a7145_4_k_cu_bd969c85_27956ignoreE:
	.zero		1
	.type		_ZN39_INTERNAL_9e7a7145_4_k_cu_bd969c85_27954cute7productE,@object
	.size		_ZN39_INTERNAL_9e7a7145_4_k_cu_bd969c85_27954cute7productE,(_ZN39_INTERNAL_9e7a7145_4_k_cu_bd969c85_27954cuda3std3__45__cpo3endE - _ZN39_INTERNAL_9e7a7145_4_k_cu_bd969c85_27954cute7productE)
_ZN39_INTERNAL_9e7a7145_4_k_cu_bd969c85_27954cute7productE:
	.zero		1
	.type		_ZN39_INTERNAL_9e7a7145_4_k_cu_bd969c85_27954cuda3std3__45__cpo3endE,@object
	.size		_ZN39_INTERNAL_9e7a7145_4_k_cu_bd969c85_27954cuda3std3__45__cpo3endE,(_ZN39_INTERNAL_9e7a7145_4_k_cu_bd969c85_27954cuda3std3__419piecewise_constructE - _ZN39_INTERNAL_9e7a7145_4_k_cu_bd969c85_27954cuda3std3__45__cpo3endE)
_ZN39_INTERNAL_9e7a7145_4_k_cu_bd969c85_27954cuda3std3__45__cpo3endE:
	.zero		1
	.type		_ZN39_INTERNAL_9e7a7145_4_k_cu_bd969c85_27954cuda3std3__419piecewise_constructE,@object
	.size		_ZN39_INTERNAL_9e7a7145_4_k_cu_bd969c85_27954cuda3std3__419piecewise_constructE,(_ZN39_INTERNAL_9e7a7145_4_k_cu_bd969c85_27954cuda3std3__45__cpo4cendE - _ZN39_INTERNAL_9e7a7145_4_k_cu_bd969c85_27954cuda3std3__419piecewise_constructE)
_ZN39_INTERNAL_9e7a7145_4_k_cu_bd969c85_27954cuda3std3__419piecewise_constructE:
	.zero		1
	.type		_ZN39_INTERNAL_9e7a7145_4_k_cu_bd969c85_27954cuda3std3__45__cpo4cendE,@object
	.size		_ZN39_INTERNAL_9e7a7145_4_k_cu_bd969c85_27954cuda3std3__45__cpo4cendE,(_ZN39_INTERNAL_9e7a7145_4_k_cu_bd969c85_27954cuda3std6ranges3__45__cpo4swapE - _ZN39_INTERNAL_9e7a7145_4_k_cu_bd969c85_27954cuda3std3__45__cpo4cendE)
_ZN39_INTERNAL_9e7a7145_4_k_cu_bd969c85_27954cuda3std3__45__cpo4cendE:
	.zero		1
	.type		_ZN39_INTERNAL_9e7a7145_4_k_cu_bd969c85_27954cuda3std6ranges3__45__cpo4swapE,@object
	.size		_ZN39_INTERNAL_9e7a7145_4_k_cu_bd969c85_27954cuda3std6ranges3__45__cpo4swapE,(.L_9 - _ZN39_INTERNAL_9e7a7145_4_k_cu_bd969c85_27954cuda3std6ranges3__45__cpo4swapE)
_ZN39_INTERNAL_9e7a7145_4_k_cu_bd969c85_27954cuda3std6ranges3__45__cpo4swapE:
	.zero		1
.L_9:


//--------------------- .nv.constant0._ZN7cutlass13device_kernelINS_4gemm6kernel13GemmUniversalIN4cute5tupleIJiiiiEEENS1_10collective13CollectiveMmaINS1_34MainloopSm90TmaGmmaWarpSpecializedILi4ENS5_IJNS4_1CILi1EEESB_SB_EEENS1_35KernelTmaWarpSpecializedCooperativeEEENS5_IJNSA_ILi128EEENSA_ILi256EEENSA_ILi64EEEEEENS_10bfloat16_tENS5_IJlSB_lEEESJ_SK_NS4_8TiledMMAINS4_8MMA_AtomIJNS4_4SM904GMMA28MMA_64x256x16_F32BF16BF16_SSILNSO_5MajorE0ELSQ_0ELNSO_7ScaleInE1ELSR_1EEEEEENS4_6LayoutINS5_IJNSA_ILi2EEESB_SB_EEENS5_IJSB_NSA_ILi0EEESX_EEEEENS5_IJNS4_10UnderscoreES10_S10_EEEEENS4_13SM90_TMA_LOADENS4_14ComposedLayoutINS4_7SwizzleILi3ELi4ELi3EEENS4_18smem_ptr_flag_bitsILi16EEENSU_INS5_IJNSA_ILi8EEESH_EEENS5_IJSH_SB_EEEEEEEvNS4_8identityES13_S1D_vS1E_EENS_8epilogue10collective18CollectiveEpilogueINS1G_22Sm90TmaWarpSpecializedILi4ELi2ELi16ELb1ELb0EEEJSI_NS5_IJSF_NSA_ILi32EEEEEESJ_SK_SJ_SK_NS1G_6fusion15FusionCallbacksIS1K_NS1N_17LinCombPerRowBiasISJ_fSJ_SJ_fLi8ELNS_15FloatRoundStyleE2EEESI_S1M_JEEES13_NS14_INS15_ILi2ELi4ELi3EEES18_NSU_INS5_IJS19_S1L_EEENS5_IJS1L_SB_EEEEEEENS4_17SM75_U32x4_LDSM_NENS4_14SM90_TMA_STOREES1X_NS4_17SM90_U32x4_STSM_NENS4_9Copy_AtomIJS20_NS_6half_tEEEEvEEEvvEEEEvNT_6ParamsE --------------------------
	.section	.nv.constant0._ZN7cutlass13device_kernelINS_4gemm6kernel13GemmUniversalIN4cute5tupleIJiiiiEEENS1_10collective13CollectiveMmaINS1_34MainloopSm90TmaGmmaWarpSpecializedILi4ENS5_IJNS4_1CILi1EEESB_SB_EEENS1_35KernelTmaWarpSpecializedCooperativeEEENS5_IJNSA_ILi128EEENSA_ILi256EEENSA_ILi64EEEEEENS_10bfloat16_tENS5_IJlSB_lEEESJ_SK_NS4_8TiledMMAINS4_8MMA_AtomIJNS4_4SM904GMMA28MMA_64x256x16_F32BF16BF16_SSILNSO_5MajorE0ELSQ_0ELNSO_7ScaleInE1ELSR_1EEEEEENS4_6LayoutINS5_IJNSA_ILi2EEESB_SB_EEENS5_IJSB_NSA_ILi0EEESX_EEEEENS5_IJNS4_10UnderscoreES10_S10_EEEEENS4_13SM90_TMA_LOADENS4_14ComposedLayoutINS4_7SwizzleILi3ELi4ELi3EEENS4_18smem_ptr_flag_bitsILi16EEENSU_INS5_IJNSA_ILi8EEESH_EEENS5_IJSH_SB_EEEEEEEvNS4_8identityES13_S1D_vS1E_EENS_8epilogue10collective18CollectiveEpilogueINS1G_22Sm90TmaWarpSpecializedILi4ELi2ELi16ELb1ELb0EEEJSI_NS5_IJSF_NSA_ILi32EEEEEESJ_SK_SJ_SK_NS1G_6fusion15FusionCallbacksIS1K_NS1N_17LinCombPerRowBiasISJ_fSJ_SJ_fLi8ELNS_15FloatRoundStyleE2EEESI_S1M_JEEES13_NS14_INS15_ILi2ELi4ELi3EEES18_NSU_INS5_IJS19_S1L_EEENS5_IJS1L_SB_EEEEEEENS4_17SM75_U32x4_LDSM_NENS4_14SM90_TMA_STOREES1X_NS4_17SM90_U32x4_STSM_NENS4_9Copy_AtomIJS20_NS_6half_tEEEEvEEEvvEEEEvNT_6ParamsE,"a",@progbits
	.sectionflags	@""
	.align	4
.nv.constant0._ZN7cutlass13device_kernelINS_4gemm6kernel13GemmUniversalIN4cute5tupleIJiiiiEEENS1_10collective13CollectiveMmaINS1_34MainloopSm90TmaGmmaWarpSpecializedILi4ENS5_IJNS4_1CILi1EEESB_SB_EEENS1_35KernelTmaWarpSpecializedCooperativeEEENS5_IJNSA_ILi128EEENSA_ILi256EEENSA_ILi64EEEEEENS_10bfloat16_tENS5_IJlSB_lEEESJ_SK_NS4_8TiledMMAINS4_8MMA_AtomIJNS4_4SM904GMMA28MMA_64x256x16_F32BF16BF16_SSILNSO_5MajorE0ELSQ_0ELNSO_7ScaleInE1ELSR_1EEEEEENS4_6LayoutINS5_IJNSA_ILi2EEESB_SB_EEENS5_IJSB_NSA_ILi0EEESX_EEEEENS5_IJNS4_10UnderscoreES10_S10_EEEEENS4_13SM90_TMA_LOADENS4_14ComposedLayoutINS4_7SwizzleILi3ELi4ELi3EEENS4_18smem_ptr_flag_bitsILi16EEENSU_INS5_IJNSA_ILi8EEESH_EEENS5_IJSH_SB_EEEEEEEvNS4_8identityES13_S1D_vS1E_EENS_8epilogue10collective18CollectiveEpilogueINS1G_22Sm90TmaWarpSpecializedILi4ELi2ELi16ELb1ELb0EEEJSI_NS5_IJSF_NSA_ILi32EEEEEESJ_SK_SJ_SK_NS1G_6fusion15FusionCallbacksIS1K_NS1N_17LinCombPerRowBiasISJ_fSJ_SJ_fLi8ELNS_15FloatRoundStyleE2EEESI_S1M_JEEES13_NS14_INS15_ILi2ELi4ELi3EEES18_NSU_INS5_IJS19_S1L_EEENS5_IJS1L_SB_EEEEEEENS4_17SM75_U32x4_LDSM_NENS4_14SM90_TMA_STOREES1X_NS4_17SM90_U32x4_STSM_NENS4_9Copy_AtomIJS20_NS_6half_tEEEEvEEEvvEEEEvNT_6ParamsE:
	.zero		2432


//--------------------- SYMBOLS --------------------------

	.type		.nv.reservedSmem.offset0,@object
	.size		.nv.reservedSmem.offset0,0x4
	.type		__assertfail,@function
